//
// Generated by NVIDIA NVVM Compiler
//
// Compiler Build ID: CL-36424714
// Cuda compilation tools, release 13.0, V13.0.88
// Based on NVVM 20.0.0
//

.version 9.0
.target sm_100
.address_size 64

	// .globl	_Z22kerner_matrix_additionPPfS0_S0_i

.visible .entry _Z22kerner_matrix_additionPPfS0_S0_i(
	.param .u64 .ptr .align 1 _Z22kerner_matrix_additionPPfS0_S0_i_param_0,
	.param .u64 .ptr .align 1 _Z22kerner_matrix_additionPPfS0_S0_i_param_1,
	.param .u64 .ptr .align 1 _Z22kerner_matrix_additionPPfS0_S0_i_param_2,
	.param .u32 _Z22kerner_matrix_additionPPfS0_S0_i_param_3
)
{
	.reg .pred 	%p<2>;
	.reg .b32 	%r<5>;
	.reg .b32 	%f<4>;
	.reg .b64 	%rd<21>;

	ld.param.u64 	%rd1, [_Z22kerner_matrix_additionPPfS0_S0_i_param_0];
	ld.param.u64 	%rd2, [_Z22kerner_matrix_additionPPfS0_S0_i_param_1];
	ld.param.u64 	%rd3, [_Z22kerner_matrix_additionPPfS0_S0_i_param_2];
	ld.param.u32 	%r3, [_Z22kerner_matrix_additionPPfS0_S0_i_param_3];
	mov.u32 	%r1, %tid.x;
	mov.u32 	%r2, %tid.y;
	max.s32 	%r4, %r1, %r2;
	setp.ge.s32 	%p1, %r4, %r3;
	@%p1 bra 	$L__BB0_2;
	cvta.to.global.u64 	%rd4, %rd2;
	cvta.to.global.u64 	%rd5, %rd3;
	cvta.to.global.u64 	%rd6, %rd1;
	mul.wide.u32 	%rd7, %r1, 8;
	add.s64 	%rd8, %rd4, %rd7;
	ld.global.u64 	%rd9, [%rd8];
	cvta.to.global.u64 	%rd10, %rd9;
	mul.wide.u32 	%rd11, %r2, 4;
	add.s64 	%rd12, %rd10, %rd11;
	ld.global.f32 	%f1, [%rd12];
	add.s64 	%rd13, %rd5, %rd7;
	ld.global.u64 	%rd14, [%rd13];
	cvta.to.global.u64 	%rd15, %rd14;
	add.s64 	%rd16, %rd15, %rd11;
	ld.global.f32 	%f2, [%rd16];
	add.f32 	%f3, %f1, %f2;
	add.s64 	%rd17, %rd6, %rd7;
	ld.global.u64 	%rd18, [%rd17];
	cvta.to.global.u64 	%rd19, %rd18;
	add.s64 	%rd20, %rd19, %rd11;
	st.global.f32 	[%rd20], %f3;
$L__BB0_2:
	ret;

}
	// .globl	_Z26kerner_matrix_addition_rowPPfS0_S0_i
.visible .entry _Z26kerner_matrix_addition_rowPPfS0_S0_i(
	.param .u64 .ptr .align 1 _Z26kerner_matrix_addition_rowPPfS0_S0_i_param_0,
	.param .u64 .ptr .align 1 _Z26kerner_matrix_addition_rowPPfS0_S0_i_param_1,
	.param .u64 .ptr .align 1 _Z26kerner_matrix_addition_rowPPfS0_S0_i_param_2,
	.param .u32 _Z26kerner_matrix_addition_rowPPfS0_S0_i_param_3
)
{
	.reg .pred 	%p<10>;
	.reg .b32 	%r<20>;
	.reg .b32 	%f<46>;
	.reg .b64 	%rd<153>;

	ld.param.u64 	%rd6, [_Z26kerner_matrix_addition_rowPPfS0_S0_i_param_0];
	ld.param.u64 	%rd7, [_Z26kerner_matrix_addition_rowPPfS0_S0_i_param_1];
	ld.param.u64 	%rd8, [_Z26kerner_matrix_addition_rowPPfS0_S0_i_param_2];
	ld.param.u32 	%r12, [_Z26kerner_matrix_addition_rowPPfS0_S0_i_param_3];
	setp.lt.s32 	%p1, %r12, 1;
	@%p1 bra 	$L__BB1_12;
	mov.u32 	%r14, %tid.x;
	cvta.to.global.u64 	%rd9, %rd7;
	cvta.to.global.u64 	%rd10, %rd8;
	cvta.to.global.u64 	%rd11, %rd6;
	mul.wide.u32 	%rd12, %r14, 8;
	add.s64 	%rd1, %rd9, %rd12;
	add.s64 	%rd2, %rd10, %rd12;
	add.s64 	%rd3, %rd11, %rd12;
	and.b32  	%r1, %r12, 7;
	setp.lt.u32 	%p2, %r12, 8;
	mov.b32 	%r18, 0;
	@%p2 bra 	$L__BB1_4;
	and.b32  	%r18, %r12, 2147483640;
	neg.s32 	%r16, %r18;
	mov.b64 	%rd152, 0;
$L__BB1_3:
	.pragma "nounroll";
	ld.global.u64 	%rd14, [%rd1];
	cvta.to.global.u64 	%rd15, %rd14;
	add.s64 	%rd16, %rd15, %rd152;
	ld.global.f32 	%f1, [%rd16];
	ld.global.u64 	%rd17, [%rd2];
	cvta.to.global.u64 	%rd18, %rd17;
	add.s64 	%rd19, %rd18, %rd152;
	ld.global.f32 	%f2, [%rd19];
	add.f32 	%f3, %f1, %f2;
	ld.global.u64 	%rd20, [%rd3];
	cvta.to.global.u64 	%rd21, %rd20;
	add.s64 	%rd22, %rd21, %rd152;
	st.global.f32 	[%rd22], %f3;
	ld.global.u64 	%rd23, [%rd1];
	cvta.to.global.u64 	%rd24, %rd23;
	add.s64 	%rd25, %rd24, %rd152;
	ld.global.f32 	%f4, [%rd25+4];
	ld.global.u64 	%rd26, [%rd2];
	cvta.to.global.u64 	%rd27, %rd26;
	add.s64 	%rd28, %rd27, %rd152;
	ld.global.f32 	%f5, [%rd28+4];
	add.f32 	%f6, %f4, %f5;
	ld.global.u64 	%rd29, [%rd3];
	cvta.to.global.u64 	%rd30, %rd29;
	add.s64 	%rd31, %rd30, %rd152;
	st.global.f32 	[%rd31+4], %f6;
	ld.global.u64 	%rd32, [%rd1];
	cvta.to.global.u64 	%rd33, %rd32;
	add.s64 	%rd34, %rd33, %rd152;
	ld.global.f32 	%f7, [%rd34+8];
	ld.global.u64 	%rd35, [%rd2];
	cvta.to.global.u64 	%rd36, %rd35;
	add.s64 	%rd37, %rd36, %rd152;
	ld.global.f32 	%f8, [%rd37+8];
	add.f32 	%f9, %f7, %f8;
	ld.global.u64 	%rd38, [%rd3];
	cvta.to.global.u64 	%rd39, %rd38;
	add.s64 	%rd40, %rd39, %rd152;
	st.global.f32 	[%rd40+8], %f9;
	ld.global.u64 	%rd41, [%rd1];
	cvta.to.global.u64 	%rd42, %rd41;
	add.s64 	%rd43, %rd42, %rd152;
	ld.global.f32 	%f10, [%rd43+12];
	ld.global.u64 	%rd44, [%rd2];
	cvta.to.global.u64 	%rd45, %rd44;
	add.s64 	%rd46, %rd45, %rd152;
	ld.global.f32 	%f11, [%rd46+12];
	add.f32 	%f12, %f10, %f11;
	ld.global.u64 	%rd47, [%rd3];
	cvta.to.global.u64 	%rd48, %rd47;
	add.s64 	%rd49, %rd48, %rd152;
	st.global.f32 	[%rd49+12], %f12;
	ld.global.u64 	%rd50, [%rd1];
	cvta.to.global.u64 	%rd51, %rd50;
	add.s64 	%rd52, %rd51, %rd152;
	ld.global.f32 	%f13, [%rd52+16];
	ld.global.u64 	%rd53, [%rd2];
	cvta.to.global.u64 	%rd54, %rd53;
	add.s64 	%rd55, %rd54, %rd152;
	ld.global.f32 	%f14, [%rd55+16];
	add.f32 	%f15, %f13, %f14;
	ld.global.u64 	%rd56, [%rd3];
	cvta.to.global.u64 	%rd57, %rd56;
	add.s64 	%rd58, %rd57, %rd152;
	st.global.f32 	[%rd58+16], %f15;
	ld.global.u64 	%rd59, [%rd1];
	cvta.to.global.u64 	%rd60, %rd59;
	add.s64 	%rd61, %rd60, %rd152;
	ld.global.f32 	%f16, [%rd61+20];
	ld.global.u64 	%rd62, [%rd2];
	cvta.to.global.u64 	%rd63, %rd62;
	add.s64 	%rd64, %rd63, %rd152;
	ld.global.f32 	%f17, [%rd64+20];
	add.f32 	%f18, %f16, %f17;
	ld.global.u64 	%rd65, [%rd3];
	cvta.to.global.u64 	%rd66, %rd65;
	add.s64 	%rd67, %rd66, %rd152;
	st.global.f32 	[%rd67+20], %f18;
	ld.global.u64 	%rd68, [%rd1];
	cvta.to.global.u64 	%rd69, %rd68;
	add.s64 	%rd70, %rd69, %rd152;
	ld.global.f32 	%f19, [%rd70+24];
	ld.global.u64 	%rd71, [%rd2];
	cvta.to.global.u64 	%rd72, %rd71;
	add.s64 	%rd73, %rd72, %rd152;
	ld.global.f32 	%f20, [%rd73+24];
	add.f32 	%f21, %f19, %f20;
	ld.global.u64 	%rd74, [%rd3];
	cvta.to.global.u64 	%rd75, %rd74;
	add.s64 	%rd76, %rd75, %rd152;
	st.global.f32 	[%rd76+24], %f21;
	ld.global.u64 	%rd77, [%rd1];
	cvta.to.global.u64 	%rd78, %rd77;
	add.s64 	%rd79, %rd78, %rd152;
	ld.global.f32 	%f22, [%rd79+28];
	ld.global.u64 	%rd80, [%rd2];
	cvta.to.global.u64 	%rd81, %rd80;
	add.s64 	%rd82, %rd81, %rd152;
	ld.global.f32 	%f23, [%rd82+28];
	add.f32 	%f24, %f22, %f23;
	ld.global.u64 	%rd83, [%rd3];
	cvta.to.global.u64 	%rd84, %rd83;
	add.s64 	%rd85, %rd84, %rd152;
	st.global.f32 	[%rd85+28], %f24;
	add.s32 	%r16, %r16, 8;
	add.s64 	%rd152, %rd152, 32;
	setp.ne.s32 	%p3, %r16, 0;
	@%p3 bra 	$L__BB1_3;
$L__BB1_4:
	setp.eq.s32 	%p4, %r1, 0;
	@%p4 bra 	$L__BB1_12;
	and.b32  	%r7, %r12, 3;
	setp.lt.u32 	%p5, %r1, 4;
	@%p5 bra 	$L__BB1_7;
	ld.global.u64 	%rd86, [%rd1];
	cvta.to.global.u64 	%rd87, %rd86;
	mul.wide.u32 	%rd88, %r18, 4;
	add.s64 	%rd89, %rd87, %rd88;
	ld.global.f32 	%f25, [%rd89];
	ld.global.u64 	%rd90, [%rd2];
	cvta.to.global.u64 	%rd91, %rd90;
	add.s64 	%rd92, %rd91, %rd88;
	ld.global.f32 	%f26, [%rd92];
	add.f32 	%f27, %f25, %f26;
	ld.global.u64 	%rd93, [%rd3];
	cvta.to.global.u64 	%rd94, %rd93;
	add.s64 	%rd95, %rd94, %rd88;
	st.global.f32 	[%rd95], %f27;
	ld.global.u64 	%rd96, [%rd1];
	cvta.to.global.u64 	%rd97, %rd96;
	add.s64 	%rd98, %rd97, %rd88;
	ld.global.f32 	%f28, [%rd98+4];
	ld.global.u64 	%rd99, [%rd2];
	cvta.to.global.u64 	%rd100, %rd99;
	add.s64 	%rd101, %rd100, %rd88;
	ld.global.f32 	%f29, [%rd101+4];
	add.f32 	%f30, %f28, %f29;
	ld.global.u64 	%rd102, [%rd3];
	cvta.to.global.u64 	%rd103, %rd102;
	add.s64 	%rd104, %rd103, %rd88;
	st.global.f32 	[%rd104+4], %f30;
	ld.global.u64 	%rd105, [%rd1];
	cvta.to.global.u64 	%rd106, %rd105;
	add.s64 	%rd107, %rd106, %rd88;
	ld.global.f32 	%f31, [%rd107+8];
	ld.global.u64 	%rd108, [%rd2];
	cvta.to.global.u64 	%rd109, %rd108;
	add.s64 	%rd110, %rd109, %rd88;
	ld.global.f32 	%f32, [%rd110+8];
	add.f32 	%f33, %f31, %f32;
	ld.global.u64 	%rd111, [%rd3];
	cvta.to.global.u64 	%rd112, %rd111;
	add.s64 	%rd113, %rd112, %rd88;
	st.global.f32 	[%rd113+8], %f33;
	ld.global.u64 	%rd114, [%rd1];
	cvta.to.global.u64 	%rd115, %rd114;
	add.s64 	%rd116, %rd115, %rd88;
	ld.global.f32 	%f34, [%rd116+12];
	ld.global.u64 	%rd117, [%rd2];
	cvta.to.global.u64 	%rd118, %rd117;
	add.s64 	%rd119, %rd118, %rd88;
	ld.global.f32 	%f35, [%rd119+12];
	add.f32 	%f36, %f34, %f35;
	ld.global.u64 	%rd120, [%rd3];
	cvta.to.global.u64 	%rd121, %rd120;
	add.s64 	%rd122, %rd121, %rd88;
	st.global.f32 	[%rd122+12], %f36;
	add.s32 	%r18, %r18, 4;
$L__BB1_7:
	setp.eq.s32 	%p6, %r7, 0;
	@%p6 bra 	$L__BB1_12;
	setp.eq.s32 	%p7, %r7, 1;
	@%p7 bra 	$L__BB1_10;
	ld.global.u64 	%rd123, [%rd1];
	cvta.to.global.u64 	%rd124, %rd123;
	mul.wide.u32 	%rd125, %r18, 4;
	add.s64 	%rd126, %rd124, %rd125;
	ld.global.f32 	%f37, [%rd126];
	ld.global.u64 	%rd127, [%rd2];
	cvta.to.global.u64 	%rd128, %rd127;
	add.s64 	%rd129, %rd128, %rd125;
	ld.global.f32 	%f38, [%rd129];
	add.f32 	%f39, %f37, %f38;
	ld.global.u64 	%rd130, [%rd3];
	cvta.to.global.u64 	%rd131, %rd130;
	add.s64 	%rd132, %rd131, %rd125;
	st.global.f32 	[%rd132], %f39;
	ld.global.u64 	%rd133, [%rd1];
	cvta.to.global.u64 	%rd134, %rd133;
	add.s64 	%rd135, %rd134, %rd125;
	ld.global.f32 	%f40, [%rd135+4];
	ld.global.u64 	%rd136, [%rd2];
	cvta.to.global.u64 	%rd137, %rd136;
	add.s64 	%rd138, %rd137, %rd125;
	ld.global.f32 	%f41, [%rd138+4];
	add.f32 	%f42, %f40, %f41;
	ld.global.u64 	%rd139, [%rd3];
	cvta.to.global.u64 	%rd140, %rd139;
	add.s64 	%rd141, %rd140, %rd125;
	st.global.f32 	[%rd141+4], %f42;
	add.s32 	%r18, %r18, 2;
$L__BB1_10:
	and.b32  	%r15, %r12, 1;
	setp.eq.b32 	%p8, %r15, 1;
	not.pred 	%p9, %p8;
	@%p9 bra 	$L__BB1_12;
	ld.global.u64 	%rd142, [%rd1];
	cvta.to.global.u64 	%rd143, %rd142;
	mul.wide.u32 	%rd144, %r18, 4;
	add.s64 	%rd145, %rd143, %rd144;
	ld.global.f32 	%f43, [%rd145];
	ld.global.u64 	%rd146, [%rd2];
	cvta.to.global.u64 	%rd147, %rd146;
	add.s64 	%rd148, %rd147, %rd144;
	ld.global.f32 	%f44, [%rd148];
	add.f32 	%f45, %f43, %f44;
	ld.global.u64 	%rd149, [%rd3];
	cvta.to.global.u64 	%rd150, %rd149;
	add.s64 	%rd151, %rd150, %rd144;
	st.global.f32 	[%rd151], %f45;
$L__BB1_12:
	ret;

}
	// .globl	_Z29kerner_matrix_addition_columnPPfS0_S0_i
.visible .entry _Z29kerner_matrix_addition_columnPPfS0_S0_i(
	.param .u64 .ptr .align 1 _Z29kerner_matrix_addition_columnPPfS0_S0_i_param_0,
	.param .u64 .ptr .align 1 _Z29kerner_matrix_addition_columnPPfS0_S0_i_param_1,
	.param .u64 .ptr .align 1 _Z29kerner_matrix_addition_columnPPfS0_S0_i_param_2,
	.param .u32 _Z29kerner_matrix_addition_columnPPfS0_S0_i_param_3
)
{
	.reg .pred 	%p<10>;
	.reg .b32 	%r<20>;
	.reg .b32 	%f<46>;
	.reg .b64 	%rd<170>;

	ld.param.u64 	%rd13, [_Z29kerner_matrix_addition_columnPPfS0_S0_i_param_0];
	ld.param.u64 	%rd14, [_Z29kerner_matrix_addition_columnPPfS0_S0_i_param_1];
	ld.param.u64 	%rd15, [_Z29kerner_matrix_addition_columnPPfS0_S0_i_param_2];
	ld.param.u32 	%r13, [_Z29kerner_matrix_addition_columnPPfS0_S0_i_param_3];
	cvta.to.global.u64 	%rd1, %rd13;
	cvta.to.global.u64 	%rd2, %rd15;
	cvta.to.global.u64 	%rd3, %rd14;
	setp.lt.s32 	%p1, %r13, 1;
	@%p1 bra 	$L__BB2_12;
	mov.u32 	%r1, %tid.y;
	and.b32  	%r2, %r13, 7;
	setp.lt.u32 	%p2, %r13, 8;
	mov.b32 	%r18, 0;
	@%p2 bra 	$L__BB2_4;
	and.b32  	%r18, %r13, 2147483640;
	neg.s32 	%r16, %r18;
	add.s64 	%rd169, %rd3, 32;
	add.s64 	%rd168, %rd2, 32;
	add.s64 	%rd167, %rd1, 32;
$L__BB2_3:
	.pragma "nounroll";
	ld.global.u64 	%rd16, [%rd169+-32];
	cvta.to.global.u64 	%rd17, %rd16;
	mul.wide.u32 	%rd18, %r1, 4;
	add.s64 	%rd19, %rd17, %rd18;
	ld.global.f32 	%f1, [%rd19];
	ld.global.u64 	%rd20, [%rd168+-32];
	cvta.to.global.u64 	%rd21, %rd20;
	add.s64 	%rd22, %rd21, %rd18;
	ld.global.f32 	%f2, [%rd22];
	add.f32 	%f3, %f1, %f2;
	ld.global.u64 	%rd23, [%rd167+-32];
	cvta.to.global.u64 	%rd24, %rd23;
	add.s64 	%rd25, %rd24, %rd18;
	st.global.f32 	[%rd25], %f3;
	ld.global.u64 	%rd26, [%rd169+-24];
	cvta.to.global.u64 	%rd27, %rd26;
	add.s64 	%rd28, %rd27, %rd18;
	ld.global.f32 	%f4, [%rd28];
	ld.global.u64 	%rd29, [%rd168+-24];
	cvta.to.global.u64 	%rd30, %rd29;
	add.s64 	%rd31, %rd30, %rd18;
	ld.global.f32 	%f5, [%rd31];
	add.f32 	%f6, %f4, %f5;
	ld.global.u64 	%rd32, [%rd167+-24];
	cvta.to.global.u64 	%rd33, %rd32;
	add.s64 	%rd34, %rd33, %rd18;
	st.global.f32 	[%rd34], %f6;
	ld.global.u64 	%rd35, [%rd169+-16];
	cvta.to.global.u64 	%rd36, %rd35;
	add.s64 	%rd37, %rd36, %rd18;
	ld.global.f32 	%f7, [%rd37];
	ld.global.u64 	%rd38, [%rd168+-16];
	cvta.to.global.u64 	%rd39, %rd38;
	add.s64 	%rd40, %rd39, %rd18;
	ld.global.f32 	%f8, [%rd40];
	add.f32 	%f9, %f7, %f8;
	ld.global.u64 	%rd41, [%rd167+-16];
	cvta.to.global.u64 	%rd42, %rd41;
	add.s64 	%rd43, %rd42, %rd18;
	st.global.f32 	[%rd43], %f9;
	ld.global.u64 	%rd44, [%rd169+-8];
	cvta.to.global.u64 	%rd45, %rd44;
	add.s64 	%rd46, %rd45, %rd18;
	ld.global.f32 	%f10, [%rd46];
	ld.global.u64 	%rd47, [%rd168+-8];
	cvta.to.global.u64 	%rd48, %rd47;
	add.s64 	%rd49, %rd48, %rd18;
	ld.global.f32 	%f11, [%rd49];
	add.f32 	%f12, %f10, %f11;
	ld.global.u64 	%rd50, [%rd167+-8];
	cvta.to.global.u64 	%rd51, %rd50;
	add.s64 	%rd52, %rd51, %rd18;
	st.global.f32 	[%rd52], %f12;
	ld.global.u64 	%rd53, [%rd169];
	cvta.to.global.u64 	%rd54, %rd53;
	add.s64 	%rd55, %rd54, %rd18;
	ld.global.f32 	%f13, [%rd55];
	ld.global.u64 	%rd56, [%rd168];
	cvta.to.global.u64 	%rd57, %rd56;
	add.s64 	%rd58, %rd57, %rd18;
	ld.global.f32 	%f14, [%rd58];
	add.f32 	%f15, %f13, %f14;
	ld.global.u64 	%rd59, [%rd167];
	cvta.to.global.u64 	%rd60, %rd59;
	add.s64 	%rd61, %rd60, %rd18;
	st.global.f32 	[%rd61], %f15;
	ld.global.u64 	%rd62, [%rd169+8];
	cvta.to.global.u64 	%rd63, %rd62;
	add.s64 	%rd64, %rd63, %rd18;
	ld.global.f32 	%f16, [%rd64];
	ld.global.u64 	%rd65, [%rd168+8];
	cvta.to.global.u64 	%rd66, %rd65;
	add.s64 	%rd67, %rd66, %rd18;
	ld.global.f32 	%f17, [%rd67];
	add.f32 	%f18, %f16, %f17;
	ld.global.u64 	%rd68, [%rd167+8];
	cvta.to.global.u64 	%rd69, %rd68;
	add.s64 	%rd70, %rd69, %rd18;
	st.global.f32 	[%rd70], %f18;
	ld.global.u64 	%rd71, [%rd169+16];
	cvta.to.global.u64 	%rd72, %rd71;
	add.s64 	%rd73, %rd72, %rd18;
	ld.global.f32 	%f19, [%rd73];
	ld.global.u64 	%rd74, [%rd168+16];
	cvta.to.global.u64 	%rd75, %rd74;
	add.s64 	%rd76, %rd75, %rd18;
	ld.global.f32 	%f20, [%rd76];
	add.f32 	%f21, %f19, %f20;
	ld.global.u64 	%rd77, [%rd167+16];
	cvta.to.global.u64 	%rd78, %rd77;
	add.s64 	%rd79, %rd78, %rd18;
	st.global.f32 	[%rd79], %f21;
	ld.global.u64 	%rd80, [%rd169+24];
	cvta.to.global.u64 	%rd81, %rd80;
	add.s64 	%rd82, %rd81, %rd18;
	ld.global.f32 	%f22, [%rd82];
	ld.global.u64 	%rd83, [%rd168+24];
	cvta.to.global.u64 	%rd84, %rd83;
	add.s64 	%rd85, %rd84, %rd18;
	ld.global.f32 	%f23, [%rd85];
	add.f32 	%f24, %f22, %f23;
	ld.global.u64 	%rd86, [%rd167+24];
	cvta.to.global.u64 	%rd87, %rd86;
	add.s64 	%rd88, %rd87, %rd18;
	st.global.f32 	[%rd88], %f24;
	add.s32 	%r16, %r16, 8;
	add.s64 	%rd169, %rd169, 64;
	add.s64 	%rd168, %rd168, 64;
	add.s64 	%rd167, %rd167, 64;
	setp.ne.s32 	%p3, %r16, 0;
	@%p3 bra 	$L__BB2_3;
$L__BB2_4:
	setp.eq.s32 	%p4, %r2, 0;
	@%p4 bra 	$L__BB2_12;
	and.b32  	%r8, %r13, 3;
	setp.lt.u32 	%p5, %r2, 4;
	@%p5 bra 	$L__BB2_7;
	mul.wide.u32 	%rd89, %r18, 8;
	add.s64 	%rd90, %rd3, %rd89;
	ld.global.u64 	%rd91, [%rd90];
	cvta.to.global.u64 	%rd92, %rd91;
	mul.wide.u32 	%rd93, %r1, 4;
	add.s64 	%rd94, %rd92, %rd93;
	ld.global.f32 	%f25, [%rd94];
	add.s64 	%rd95, %rd2, %rd89;
	ld.global.u64 	%rd96, [%rd95];
	cvta.to.global.u64 	%rd97, %rd96;
	add.s64 	%rd98, %rd97, %rd93;
	ld.global.f32 	%f26, [%rd98];
	add.f32 	%f27, %f25, %f26;
	add.s64 	%rd99, %rd1, %rd89;
	ld.global.u64 	%rd100, [%rd99];
	cvta.to.global.u64 	%rd101, %rd100;
	add.s64 	%rd102, %rd101, %rd93;
	st.global.f32 	[%rd102], %f27;
	ld.global.u64 	%rd103, [%rd90+8];
	cvta.to.global.u64 	%rd104, %rd103;
	add.s64 	%rd105, %rd104, %rd93;
	ld.global.f32 	%f28, [%rd105];
	ld.global.u64 	%rd106, [%rd95+8];
	cvta.to.global.u64 	%rd107, %rd106;
	add.s64 	%rd108, %rd107, %rd93;
	ld.global.f32 	%f29, [%rd108];
	add.f32 	%f30, %f28, %f29;
	ld.global.u64 	%rd109, [%rd99+8];
	cvta.to.global.u64 	%rd110, %rd109;
	add.s64 	%rd111, %rd110, %rd93;
	st.global.f32 	[%rd111], %f30;
	ld.global.u64 	%rd112, [%rd90+16];
	cvta.to.global.u64 	%rd113, %rd112;
	add.s64 	%rd114, %rd113, %rd93;
	ld.global.f32 	%f31, [%rd114];
	ld.global.u64 	%rd115, [%rd95+16];
	cvta.to.global.u64 	%rd116, %rd115;
	add.s64 	%rd117, %rd116, %rd93;
	ld.global.f32 	%f32, [%rd117];
	add.f32 	%f33, %f31, %f32;
	ld.global.u64 	%rd118, [%rd99+16];
	cvta.to.global.u64 	%rd119, %rd118;
	add.s64 	%rd120, %rd119, %rd93;
	st.global.f32 	[%rd120], %f33;
	ld.global.u64 	%rd121, [%rd90+24];
	cvta.to.global.u64 	%rd122, %rd121;
	add.s64 	%rd123, %rd122, %rd93;
	ld.global.f32 	%f34, [%rd123];
	ld.global.u64 	%rd124, [%rd95+24];
	cvta.to.global.u64 	%rd125, %rd124;
	add.s64 	%rd126, %rd125, %rd93;
	ld.global.f32 	%f35, [%rd126];
	add.f32 	%f36, %f34, %f35;
	ld.global.u64 	%rd127, [%rd99+24];
	cvta.to.global.u64 	%rd128, %rd127;
	add.s64 	%rd129, %rd128, %rd93;
	st.global.f32 	[%rd129], %f36;
	add.s32 	%r18, %r18, 4;
$L__BB2_7:
	setp.eq.s32 	%p6, %r8, 0;
	@%p6 bra 	$L__BB2_12;
	setp.eq.s32 	%p7, %r8, 1;
	@%p7 bra 	$L__BB2_10;
	mul.wide.u32 	%rd130, %r18, 8;
	add.s64 	%rd131, %rd3, %rd130;
	ld.global.u64 	%rd132, [%rd131];
	cvta.to.global.u64 	%rd133, %rd132;
	mul.wide.u32 	%rd134, %r1, 4;
	add.s64 	%rd135, %rd133, %rd134;
	ld.global.f32 	%f37, [%rd135];
	add.s64 	%rd136, %rd2, %rd130;
	ld.global.u64 	%rd137, [%rd136];
	cvta.to.global.u64 	%rd138, %rd137;
	add.s64 	%rd139, %rd138, %rd134;
	ld.global.f32 	%f38, [%rd139];
	add.f32 	%f39, %f37, %f38;
	add.s64 	%rd140, %rd1, %rd130;
	ld.global.u64 	%rd141, [%rd140];
	cvta.to.global.u64 	%rd142, %rd141;
	add.s64 	%rd143, %rd142, %rd134;
	st.global.f32 	[%rd143], %f39;
	ld.global.u64 	%rd144, [%rd131+8];
	cvta.to.global.u64 	%rd145, %rd144;
	add.s64 	%rd146, %rd145, %rd134;
	ld.global.f32 	%f40, [%rd146];
	ld.global.u64 	%rd147, [%rd136+8];
	cvta.to.global.u64 	%rd148, %rd147;
	add.s64 	%rd149, %rd148, %rd134;
	ld.global.f32 	%f41, [%rd149];
	add.f32 	%f42, %f40, %f41;
	ld.global.u64 	%rd150, [%rd140+8];
	cvta.to.global.u64 	%rd151, %rd150;
	add.s64 	%rd152, %rd151, %rd134;
	st.global.f32 	[%rd152], %f42;
	add.s32 	%r18, %r18, 2;
$L__BB2_10:
	and.b32  	%r15, %r13, 1;
	setp.eq.b32 	%p8, %r15, 1;
	not.pred 	%p9, %p8;
	@%p9 bra 	$L__BB2_12;
	mul.wide.u32 	%rd153, %r18, 8;
	add.s64 	%rd154, %rd3, %rd153;
	ld.global.u64 	%rd155, [%rd154];
	cvta.to.global.u64 	%rd156, %rd155;
	mul.wide.u32 	%rd157, %r1, 4;
	add.s64 	%rd158, %rd156, %rd157;
	ld.global.f32 	%f43, [%rd158];
	add.s64 	%rd159, %rd2, %rd153;
	ld.global.u64 	%rd160, [%rd159];
	cvta.to.global.u64 	%rd161, %rd160;
	add.s64 	%rd162, %rd161, %rd157;
	ld.global.f32 	%f44, [%rd162];
	add.f32 	%f45, %f43, %f44;
	add.s64 	%rd163, %rd1, %rd153;
	ld.global.u64 	%rd164, [%rd163];
	cvta.to.global.u64 	%rd165, %rd164;
	add.s64 	%rd166, %rd165, %rd157;
	st.global.f32 	[%rd166], %f45;
$L__BB2_12:
	ret;

}


// ===== COMPILED SASS (sm_100) =====

	.target	sm_100

	.elftype	@"ET_EXEC"


//--------------------- .note.nv.tkinfo           --------------------------
	.section	.note.nv.tkinfo,"",@"SHT_NOTE"
	.sectionflags	@"SHF_NOTE_NV_TKINFO"
	.tkinfo
        /*0018*/ 	.word	0x00000002
        /*0030*/ 	.string	""
        /*0030*/ 	.string	"ptxas"
        /*0030*/ 	.string	"Cuda compilation tools, release 13.0, V13.0.88"
        /*0030*/ 	.string	"Build cuda_13.0.r13.0/compiler.36424714_0"
        /*0030*/ 	.string	"-arch sm_100 -m 64 "



//--------------------- .note.nv.cuinfo           --------------------------
	.section	.note.nv.cuinfo,"",@"SHT_NOTE"
	.sectionflags	@"SHF_NOTE_NV_CUINFO"
        /*0018*/ 	.short	0x0002
        /*001a*/ 	.short	0x0064
        /*001c*/ 	.short	0x0082
	.zero		2


//--------------------- .nv.info                  --------------------------
	.section	.nv.info,"",@"SHT_CUDA_INFO"
	.align	4


	//----- nvinfo : EIATTR_REGCOUNT
	.align		4
        /*0000*/ 	.byte	0x04, 0x2f
        /*0002*/ 	.short	(.L_1 - .L_0)
	.align		4
.L_0:
        /*0004*/ 	.word	index@(_Z22kerner_matrix_additionPPfS0_S0_i)
        /*0008*/ 	.word	0x00000012


	//----- nvinfo : EIATTR_FRAME_SIZE
	.align		4
.L_1:
        /*000c*/ 	.byte	0x04, 0x11
        /*000e*/ 	.short	(.L_3 - .L_2)
	.align		4
.L_2:
        /*0010*/ 	.word	index@(_Z22kerner_matrix_additionPPfS0_S0_i)
        /*0014*/ 	.word	0x00000000


	//----- nvinfo : EIATTR_REGCOUNT
	.align		4
.L_3:
        /*0018*/ 	.byte	0x04, 0x2f
        /*001a*/ 	.short	(.L_5 - .L_4)
	.align		4
.L_4:
        /*001c*/ 	.word	index@(_Z26kerner_matrix_addition_rowPPfS0_S0_i)
        /*0020*/ 	.word	0x0000001c


	//----- nvinfo : EIATTR_FRAME_SIZE
	.align		4
.L_5:
        /*0024*/ 	.byte	0x04, 0x11
        /*0026*/ 	.short	(.L_7 - .L_6)
	.align		4
.L_6:
        /*0028*/ 	.word	index@(_Z26kerner_matrix_addition_rowPPfS0_S0_i)
        /*002c*/ 	.word	0x00000000


	//----- nvinfo : EIATTR_REGCOUNT
	.align		4
.L_7:
        /*0030*/ 	.byte	0x04, 0x2f
        /*0032*/ 	.short	(.L_9 - .L_8)
	.align		4
.L_8:
        /*0034*/ 	.word	index@(_Z29kerner_matrix_addition_columnPPfS0_S0_i)
        /*0038*/ 	.word	0x0000001e


	//----- nvinfo : EIATTR_FRAME_SIZE
	.align		4
.L_9:
        /*003c*/ 	.byte	0x04, 0x11
        /*003e*/ 	.short	(.L_11 - .L_10)
	.align		4
.L_10:
        /*0040*/ 	.word	index@(_Z29kerner_matrix_addition_columnPPfS0_S0_i)
        /*0044*/ 	.word	0x00000000


	//----- nvinfo : EIATTR_MIN_STACK_SIZE
	.align		4
.L_11:
        /*0048*/ 	.byte	0x04, 0x12
        /*004a*/ 	.short	(.L_13 - .L_12)
	.align		4
.L_12:
        /*004c*/ 	.word	index@(_Z29kerner_matrix_addition_columnPPfS0_S0_i)
        /*0050*/ 	.word	0x00000000


	//----- nvinfo : EIATTR_MIN_STACK_SIZE
	.align		4
.L_13:
        /*0054*/ 	.byte	0x04, 0x12
        /*0056*/ 	.short	(.L_15 - .L_14)
	.align		4
.L_14:
        /*0058*/ 	.word	index@(_Z26kerner_matrix_addition_rowPPfS0_S0_i)
        /*005c*/ 	.word	0x00000000


	//----- nvinfo : EIATTR_MIN_STACK_SIZE
	.align		4
.L_15:
        /*0060*/ 	.byte	0x04, 0x12
        /*0062*/ 	.short	(.L_17 - .L_16)
	.align		4
.L_16:
        /*0064*/ 	.word	index@(_Z22kerner_matrix_additionPPfS0_S0_i)
        /*0068*/ 	.word	0x00000000
.L_17:


//--------------------- .nv.compat                --------------------------
	.section	.nv.compat,"",@"SHT_CUDA_COMPAT_INFO"
	.align	4
        /*0000*/ 	.byte	0x02, 0x09, 0x00, 0x00, 0x02, 0x02, 0x01, 0x00, 0x02, 0x05, 0x05, 0x00, 0x03, 0x07, 0x01, 0x01
        /*0010*/ 	.byte	0x02, 0x03, 0x00, 0x00, 0x02, 0x06, 0x01, 0x00, 0x04, 0x0b, 0x08, 0x00, 0x09, 0x00, 0x00, 0x00
        /*0020*/ 	.byte	0x00, 0x00, 0x00, 0x00


//--------------------- .nv.info._Z29kerner_matrix_addition_columnPPfS0_S0_i --------------------------
	.section	.nv.info._Z29kerner_matrix_addition_columnPPfS0_S0_i,"",@"SHT_CUDA_INFO"
	.sectionflags	@""
	.align	4


	//----- nvinfo : EIATTR_CUDA_API_VERSION
	.align		4
        /*0000*/ 	.byte	0x04, 0x37
        /*0002*/ 	.short	(.L_19 - .L_18)
.L_18:
        /*0004*/ 	.word	0x00000082


	//----- nvinfo : EIATTR_KPARAM_INFO
	.align		4
.L_19:
        /*0008*/ 	.byte	0x04, 0x17
        /*000a*/ 	.short	(.L_21 - .L_20)
.L_20:
        /*000c*/ 	.word	0x00000000
        /*0010*/ 	.short	0x0003
        /*0012*/ 	.short	0x0018
        /*0014*/ 	.byte	0x00, 0xf0, 0x11, 0x00


	//----- nvinfo : EIATTR_KPARAM_INFO
	.align		4
.L_21:
        /*0018*/ 	.byte	0x04, 0x17
        /*001a*/ 	.short	(.L_23 - .L_22)
.L_22:
        /*001c*/ 	.word	0x00000000
        /*0020*/ 	.short	0x0002
        /*0022*/ 	.short	0x0010
        /*0024*/ 	.byte	0x00, 0xf5, 0x21, 0x00


	//----- nvinfo : EIATTR_KPARAM_INFO
	.align		4
.L_23:
        /*0028*/ 	.byte	0x04, 0x17
        /*002a*/ 	.short	(.L_25 - .L_24)
.L_24:
        /*002c*/ 	.word	0x00000000
        /*0030*/ 	.short	0x0001
        /*0032*/ 	.short	0x0008
        /*0034*/ 	.byte	0x00, 0xf5, 0x21, 0x00


	//----- nvinfo : EIATTR_KPARAM_INFO
	.align		4
.L_25:
        /*0038*/ 	.byte	0x04, 0x17
        /*003a*/ 	.short	(.L_27 - .L_26)
.L_26:
        /*003c*/ 	.word	0x00000000
        /*0040*/ 	.short	0x0000
        /*0042*/ 	.short	0x0000
        /*0044*/ 	.byte	0x00, 0xf5, 0x21, 0x00


	//----- nvinfo : EIATTR_SPARSE_MMA_MASK
	.align		4
.L_27:
        /*0048*/ 	.byte	0x03, 0x50
        /*004a*/ 	.short	0x0000


	//----- nvinfo : EIATTR_MAXREG_COUNT
	.align		4
        /*004c*/ 	.byte	0x03, 0x1b
        /*004e*/ 	.short	0x00ff


	//----- nvinfo : EIATTR_MERCURY_ISA_VERSION
	.align		4
        /*0050*/ 	.byte	0x03, 0x5f
        /*0052*/ 	.short	0x0101


	//----- nvinfo : EIATTR_VRC_CTA_INIT_COUNT
	.align		4
        /*0054*/ 	.byte	0x02, 0x4a
	.zero		1
	.zero		1


	//----- nvinfo : EIATTR_EXIT_INSTR_OFFSETS
	.align		4
        /*0058*/ 	.byte	0x04, 0x1c
        /*005a*/ 	.short	(.L_29 - .L_28)


	//   ....[0]....
.L_28:
        /*005c*/ 	.word	0x00000030


	//   ....[1]....
        /*0060*/ 	.word	0x00000760


	//   ....[2]....
        /*0064*/ 	.word	0x00000aa0


	//   ....[3]....
        /*0068*/ 	.word	0x00000ca0


	//   ....[4]....
        /*006c*/ 	.word	0x00000db0


	//----- nvinfo : EIATTR_CBANK_PARAM_SIZE
	.align		4
.L_29:
        /*0070*/ 	.byte	0x03, 0x19
        /*0072*/ 	.short	0x001c


	//----- nvinfo : EIATTR_PARAM_CBANK
	.align		4
        /*0074*/ 	.byte	0x04, 0x0a
        /*0076*/ 	.short	(.L_31 - .L_30)
	.align		4
.L_30:
        /*0078*/ 	.word	index@(.nv.constant0._Z29kerner_matrix_addition_columnPPfS0_S0_i)
        /*007c*/ 	.short	0x0380
        /*007e*/ 	.short	0x001c


	//----- nvinfo : EIATTR_SW_WAR
	.align		4
.L_31:
        /*0080*/ 	.byte	0x04, 0x36
        /*0082*/ 	.short	(.L_33 - .L_32)
.L_32:
        /*0084*/ 	.word	0x00000008
.L_33:


//--------------------- .nv.info._Z26kerner_matrix_addition_rowPPfS0_S0_i --------------------------
	.section	.nv.info._Z26kerner_matrix_addition_rowPPfS0_S0_i,"",@"SHT_CUDA_INFO"
	.sectionflags	@""
	.align	4


	//----- nvinfo : EIATTR_CUDA_API_VERSION
	.align		4
        /*0000*/ 	.byte	0x04, 0x37
        /*0002*/ 	.short	(.L_35 - .L_34)
.L_34:
        /*0004*/ 	.word	0x00000082


	//----- nvinfo : EIATTR_KPARAM_INFO
	.align		4
.L_35:
        /*0008*/ 	.byte	0x04, 0x17
        /*000a*/ 	.short	(.L_37 - .L_36)
.L_36:
        /*000c*/ 	.word	0x00000000
        /*0010*/ 	.short	0x0003
        /*0012*/ 	.short	0x0018
        /*0014*/ 	.byte	0x00, 0xf0, 0x11, 0x00


	//----- nvinfo : EIATTR_KPARAM_INFO
	.align		4
.L_37:
        /*0018*/ 	.byte	0x04, 0x17
        /*001a*/ 	.short	(.L_39 - .L_38)
.L_38:
        /*001c*/ 	.word	0x00000000
        /*0020*/ 	.short	0x0002
        /*0022*/ 	.short	0x0010
        /*0024*/ 	.byte	0x00, 0xf5, 0x21, 0x00


	//----- nvinfo : EIATTR_KPARAM_INFO
	.align		4
.L_39:
        /*0028*/ 	.byte	0x04, 0x17
        /*002a*/ 	.short	(.L_41 - .L_40)
.L_40:
        /*002c*/ 	.word	0x00000000
        /*0030*/ 	.short	0x0001
        /*0032*/ 	.short	0x0008
        /*0034*/ 	.byte	0x00, 0xf5, 0x21, 0x00


	//----- nvinfo : EIATTR_KPARAM_INFO
	.align		4
.L_41:
        /*0038*/ 	.byte	0x04, 0x17
        /*003a*/ 	.short	(.L_43 - .L_42)
.L_42:
        /*003c*/ 	.word	0x00000000
        /*0040*/ 	.short	0x0000
        /*0042*/ 	.short	0x0000
        /*0044*/ 	.byte	0x00, 0xf5, 0x21, 0x00


	//----- nvinfo : EIATTR_SPARSE_MMA_MASK
	.align		4
.L_43:
        /*0048*/ 	.byte	0x03, 0x50
        /*004a*/ 	.short	0x0000


	//----- nvinfo : EIATTR_MAXREG_COUNT
	.align		4
        /*004c*/ 	.byte	0x03, 0x1b
        /*004e*/ 	.short	0x00ff


	//----- nvinfo : EIATTR_MERCURY_ISA_VERSION
	.align		4
        /*0050*/ 	.byte	0x03, 0x5f
        /*0052*/ 	.short	0x0101


	//----- nvinfo : EIATTR_VRC_CTA_INIT_COUNT
	.align		4
        /*0054*/ 	.byte	0x02, 0x4a
	.zero		1
	.zero		1


	//----- nvinfo : EIATTR_EXIT_INSTR_OFFSETS
	.align		4
        /*0058*/ 	.byte	0x04, 0x1c
        /*005a*/ 	.short	(.L_45 - .L_44)


	//   ....[0]....
.L_44:
        /*005c*/ 	.word	0x00000030


	//   ....[1]....
        /*0060*/ 	.word	0x00000820


	//   ....[2]....
        /*0064*/ 	.word	0x00000b00


	//   ....[3]....
        /*0068*/ 	.word	0x00000ca0


	//   ....[4]....
        /*006c*/ 	.word	0x00000d50


	//----- nvinfo : EIATTR_CBANK_PARAM_SIZE
	.align		4
.L_45:
        /*0070*/ 	.byte	0x03, 0x19
        /*0072*/ 	.short	0x001c


	//----- nvinfo : EIATTR_PARAM_CBANK
	.align		4
        /*0074*/ 	.byte	0x04, 0x0a
        /*0076*/ 	.short	(.L_47 - .L_46)
	.align		4
.L_46:
        /*0078*/ 	.word	index@(.nv.constant0._Z26kerner_matrix_addition_rowPPfS0_S0_i)
        /*007c*/ 	.short	0x0380
        /*007e*/ 	.short	0x001c


	//----- nvinfo : EIATTR_SW_WAR
	.align		4
.L_47:
        /*0080*/ 	.byte	0x04, 0x36
        /*0082*/ 	.short	(.L_49 - .L_48)
.L_48:
        /*0084*/ 	.word	0x00000008
.L_49:


//--------------------- .nv.info._Z22kerner_matrix_additionPPfS0_S0_i --------------------------
	.section	.nv.info._Z22kerner_matrix_additionPPfS0_S0_i,"",@"SHT_CUDA_INFO"
	.sectionflags	@""
	.align	4


	//----- nvinfo : EIATTR_CUDA_API_VERSION
	.align		4
        /*0000*/ 	.byte	0x04, 0x37
        /*0002*/ 	.short	(.L_51 - .L_50)
.L_50:
        /*0004*/ 	.word	0x00000082


	//----- nvinfo : EIATTR_KPARAM_INFO
	.align		4
.L_51:
        /*0008*/ 	.byte	0x04, 0x17
        /*000a*/ 	.short	(.L_53 - .L_52)
.L_52:
        /*000c*/ 	.word	0x00000000
        /*0010*/ 	.short	0x0003
        /*0012*/ 	.short	0x0018
        /*0014*/ 	.byte	0x00, 0xf0, 0x11, 0x00


	//----- nvinfo : EIATTR_KPARAM_INFO
	.align		4
.L_53:
        /*0018*/ 	.byte	0x04, 0x17
        /*001a*/ 	.short	(.L_55 - .L_54)
.L_54:
        /*001c*/ 	.word	0x00000000
        /*0020*/ 	.short	0x0002
        /*0022*/ 	.short	0x0010
        /*0024*/ 	.byte	0x00, 0xf5, 0x21, 0x00


	//----- nvinfo : EIATTR_KPARAM_INFO
	.align		4
.L_55:
        /*0028*/ 	.byte	0x04, 0x17
        /*002a*/ 	.short	(.L_57 - .L_56)
.L_56:
        /*002c*/ 	.word	0x00000000
        /*0030*/ 	.short	0x0001
        /*0032*/ 	.short	0x0008
        /*0034*/ 	.byte	0x00, 0xf5, 0x21, 0x00


	//----- nvinfo : EIATTR_KPARAM_INFO
	.align		4
.L_57:
        /*0038*/ 	.byte	0x04, 0x17
        /*003a*/ 	.short	(.L_59 - .L_58)
.L_58:
        /*003c*/ 	.word	0x00000000
        /*0040*/ 	.short	0x0000
        /*0042*/ 	.short	0x0000
        /*0044*/ 	.byte	0x00, 0xf5, 0x21, 0x00


	//----- nvinfo : EIATTR_SPARSE_MMA_MASK
	.align		4
.L_59:
        /*0048*/ 	.byte	0x03, 0x50
        /*004a*/ 	.short	0x0000


	//----- nvinfo : EIATTR_MAXREG_COUNT
	.align		4
        /*004c*/ 	.byte	0x03, 0x1b
        /*004e*/ 	.short	0x00ff


	//----- nvinfo : EIATTR_MERCURY_ISA_VERSION
	.align		4
        /*0050*/ 	.byte	0x03, 0x5f
        /*0052*/ 	.short	0x0101


	//----- nvinfo : EIATTR_VRC_CTA_INIT_COUNT
	.align		4
        /*0054*/ 	.byte	0x02, 0x4a
	.zero		1
	.zero		1


	//----- nvinfo : EIATTR_EXIT_INSTR_OFFSETS
	.align		4
        /*0058*/ 	.byte	0x04, 0x1c
        /*005a*/ 	.short	(.L_61 - .L_60)


	//   ....[0]....
.L_60:
        /*005c*/ 	.word	0x00000060


	//   ....[1]....
        /*0060*/ 	.word	0x00000180


	//----- nvinfo : EIATTR_CBANK_PARAM_SIZE
	.align		4
.L_61:
        /*0064*/ 	.byte	0x03, 0x19
        /*0066*/ 	.short	0x001c


	//----- nvinfo : EIATTR_PARAM_CBANK
	.align		4
        /*0068*/ 	.byte	0x04, 0x0a
        /*006a*/ 	.short	(.L_63 - .L_62)
	.align		4
.L_62:
        /*006c*/ 	.word	index@(.nv.constant0._Z22kerner_matrix_additionPPfS0_S0_i)
        /*0070*/ 	.short	0x0380
        /*0072*/ 	.short	0x001c


	//----- nvinfo : EIATTR_SW_WAR
	.align		4
.L_63:
        /*0074*/ 	.byte	0x04, 0x36
        /*0076*/ 	.short	(.L_65 - .L_64)
.L_64:
        /*0078*/ 	.word	0x00000008
.L_65:


//--------------------- .nv.callgraph             --------------------------
	.section	.nv.callgraph,"",@"SHT_CUDA_CALLGRAPH"
	.align	4
	.sectionentsize	8
	.align		4
        /*0000*/ 	.word	0x00000000
	.align		4
        /*0004*/ 	.word	0xffffffff
	.align		4
        /*0008*/ 	.word	0x00000000
	.align		4
        /*000c*/ 	.word	0xfffffffe
	.align		4
        /*0010*/ 	.word	0x00000000
	.align		4
        /*0014*/ 	.word	0xfffffffd
	.align		4
        /*0018*/ 	.word	0x00000000
	.align		4
        /*001c*/ 	.word	0xfffffffc


//--------------------- .text._Z29kerner_matrix_addition_columnPPfS0_S0_i --------------------------
	.section	.text._Z29kerner_matrix_addition_columnPPfS0_S0_i,"ax",@progbits
	.align	128
        .global         _Z29kerner_matrix_addition_columnPPfS0_S0_i
        .type           _Z29kerner_matrix_addition_columnPPfS0_S0_i,@function
        .size           _Z29kerner_matrix_addition_columnPPfS0_S0_i,(.L_x_11 - _Z29kerner_matrix_addition_columnPPfS0_S0_i)
        .other          _Z29kerner_matrix_addition_columnPPfS0_S0_i,@"STO_CUDA_ENTRY STV_DEFAULT"
_Z29kerner_matrix_addition_columnPPfS0_S0_i:
.text._Z29kerner_matrix_addition_columnPPfS0_S0_i:
[----:B------:R-:W-:Y:S08]  /*0000*/  LDC R1, c[0x0][0x37c] ;  /* 0x0000df00ff017b82 */ /* 0x000ff00000000800 */
[----:B------:R-:W0:Y:S02]  /*0010*/  LDC R3, c[0x0][0x398] ;  /* 0x0000e600ff037b82 */ /* 0x000e240000000800 */
[----:B0-----:R-:W-:-:S13]  /*0020*/  ISETP.GE.AND P0, PT, R3, 0x1, PT ;  /* 0x000000010300780c */ /* 0x001fda0003f06270 */
[----:B------:R-:W-:Y:S05]  /*0030*/  @!P0 EXIT ;  /* 0x000000000000894d */ /* 0x000fea0003800000 */
[----:B------:R-:W0:Y:S01]  /*0040*/  S2R R0, SR_TID.Y ;  /* 0x0000000000007919 */ /* 0x000e220000002200 */
[C---:B------:R-:W-:Y:S01]  /*0050*/  ISETP.GE.U32.AND P1, PT, R3.reuse, 0x8, PT ;  /* 0x000000080300780c */ /* 0x040fe20003f26070 */
[----:B------:R-:W1:Y:S01]  /*0060*/  LDCU.64 UR10, c[0x0][0x358] ;  /* 0x00006b00ff0a77ac */ /* 0x000e620008000a00 */
[----:B------:R-:W-:Y:S01]  /*0070*/  LOP3.LUT R11, R3, 0x7, RZ, 0xc0, !PT ;  /* 0x00000007030b7812 */ /* 0x000fe200078ec0ff */
[----:B------:R-:W-:-:S03]  /*0080*/  HFMA2 R2, -RZ, RZ, 0, 0 ;  /* 0x00000000ff027431 */ /* 0x000fc600000001ff */
[----:B------:R-:W-:-:S07]  /*0090*/  ISETP.NE.AND P0, PT, R11, RZ, PT ;  /* 0x000000ff0b00720c */ /* 0x000fce0003f05270 */
[----:B------:R-:W-:Y:S06]  /*00a0*/  @!P1 BRA `(.L_x_0) ;  /* 0x0000000400ac9947 */ /* 0x000fec0003800000 */
[----:B------:R-:W2:Y:S01]  /*00b0*/  LDCU.128 UR12, c[0x0][0x380] ;  /* 0x00007000ff0c77ac */ /* 0x000ea20008000c00 */
[----:B------:R-:W-:Y:S01]  /*00c0*/  LOP3.LUT R2, R3, 0x7ffffff8, RZ, 0xc0, !PT ;  /* 0x7ffffff803027812 */ /* 0x000fe200078ec0ff */
[----:B------:R-:W3:Y:S03]  /*00d0*/  LDCU.64 UR6, c[0x0][0x390] ;  /* 0x00007200ff0677ac */ /* 0x000ee60008000a00 */
[----:B------:R-:W-:Y:S01]  /*00e0*/  IADD3 R10, PT, PT, -R2, RZ, RZ ;  /* 0x000000ff020a7210 */ /* 0x000fe20007ffe1ff */
[----:B--2---:R-:W-:Y:S02]  /*00f0*/  UIADD3 UR8, UP0, UPT, UR14, 0x20, URZ ;  /* 0x000000200e087890 */ /* 0x004fe4000ff1e0ff */
[----:B------:R-:W-:Y:S02]  /*0100*/  UIADD3 UR4, UP2, UPT, UR12, 0x20, URZ ;  /* 0x000000200c047890 */ /* 0x000fe4000ff5e0ff */
[----:B---3--:R-:W-:-:S02]  /*0110*/  UIADD3 UR6, UP1, UPT, UR6, 0x20, URZ ;  /* 0x0000002006067890 */ /* 0x008fc4000ff3e0ff */
[----:B------:R-:W-:Y:S01]  /*0120*/  UIADD3.X UR9, UPT, UPT, URZ, UR15, URZ, UP0, !UPT ;  /* 0x0000000fff097290 */ /* 0x000fe200087fe4ff */
[----:B------:R-:W-:Y:S01]  /*0130*/  MOV R4, UR8 ;  /* 0x0000000800047c02 */ /* 0x000fe20008000f00 */
[----:B------:R-:W-:Y:S01]  /*0140*/  UIADD3.X UR5, UPT, UPT, URZ, UR13, URZ, UP2, !UPT ;  /* 0x0000000dff057290 */ /* 0x000fe200097fe4ff */
[----:B------:R-:W-:Y:S01]  /*0150*/  MOV R16, UR4 ;  /* 0x0000000400107c02 */ /* 0x000fe20008000f00 */
[----:B------:R-:W-:Y:S01]  /*0160*/  UIADD3.X UR7, UPT, UPT, URZ, UR7, URZ, UP1, !UPT ;  /* 0x00000007ff077290 */ /* 0x000fe20008ffe4ff */
[----:B------:R-:W-:Y:S02]  /*0170*/  MOV R6, UR6 ;  /* 0x0000000600067c02 */ /* 0x000fe40008000f00 */
[----:B------:R-:W-:Y:S02]  /*0180*/  MOV R5, UR9 ;  /* 0x0000000900057c02 */ /* 0x000fe40008000f00 */
[----:B------:R-:W-:Y:S02]  /*0190*/  MOV R17, UR5 ;  /* 0x0000000500117c02 */ /* 0x000fe40008000f00 */
[----:B------:R-:W-:-:S07]  /*01a0*/  MOV R7, UR7 ;  /* 0x0000000700077c02 */ /* 0x000fce0008000f00 */
.L_x_1:
[----:B-1----:R-:W0:Y:S04]  /*01b0*/  LDG.E.64 R8, desc[UR10][R4.64+-0x20] ;  /* 0xffffe00a04087981 */ /* 0x002e28000c1e1b00 */
[----:B--2---:R-:W2:Y:S01]  /*01c0*/  LDG.E.64 R14, desc[UR10][R6.64+-0x20] ;  /* 0xffffe00a060e7981 */ /* 0x004ea2000c1e1b00 */
[C---:B0-----:R-:W-:Y:S01]  /*01d0*/  IMAD.WIDE.U32 R12, R0.reuse, 0x4, R8 ;  /* 0x00000004000c7825 */ /* 0x041fe200078e0008 */
[----:B------:R-:W-:Y:S02]  /*01e0*/  MOV R8, R16 ;  /* 0x0000001000087202 */ /* 0x000fe40000000f00 */
[----:B------:R-:W-:Y:S01]  /*01f0*/  MOV R9, R17 ;  /* 0x0000001100097202 */ /* 0x000fe20000000f00 */
[C---:B--2---:R-:W-:Y:S02]  /*0200*/  IMAD.WIDE.U32 R14, R0.reuse, 0x4, R14 ;  /* 0x00000004000e7825 */ /* 0x044fe400078e000e */
[----:B------:R-:W2:Y:S04]  /*0210*/  LDG.E R12, desc[UR10][R12.64] ;  /* 0x0000000a0c0c7981 */ /* 0x000ea8000c1e1900 */
[----:B------:R-:W3:Y:S04]  /*0220*/  LDG.E.64 R16, desc[UR10][R8.64+-0x20] ;  /* 0xffffe00a08107981 */ /* 0x000ee8000c1e1b00 */
[----:B------:R-:W2:Y:S01]  /*0230*/  LDG.E R15, desc[UR10][R14.64] ;  /* 0x0000000a0e0f7981 */ /* 0x000ea2000c1e1900 */
[----:B---3--:R-:W-:-:S04]  /*0240*/  IMAD.WIDE.U32 R16, R0, 0x4, R16 ;  /* 0x0000000400107825 */ /* 0x008fc800078e0010 */
[----:B--2---:R-:W-:-:S05]  /*0250*/  FADD R25, R12, R15 ;  /* 0x0000000f0c197221 */ /* 0x004fca0000000000 */
[----:B------:R0:W-:Y:S04]  /*0260*/  STG.E desc[UR10][R16.64], R25 ;  /* 0x0000001910007986 */ /* 0x0001e8000c10190a */
[----:B------:R-:W2:Y:S04]  /*0270*/  LDG.E.64 R18, desc[UR10][R4.64+-0x18] ;  /* 0xffffe80a04127981 */ /* 0x000ea8000c1e1b00 */
[----:B------:R-:W3:Y:S04]  /*0280*/  LDG.E.64 R20, desc[UR10][R6.64+-0x18] ;  /* 0xffffe80a06147981 */ /* 0x000ee8000c1e1b00 */
[----:B------:R-:W4:Y:S01]  /*0290*/  LDG.E.64 R22, desc[UR10][R8.64+-0x18] ;  /* 0xffffe80a08167981 */ /* 0x000f22000c1e1b00 */
[----:B--2---:R-:W-:-:S04]  /*02a0*/  IMAD.WIDE.U32 R18, R0, 0x4, R18 ;  /* 0x0000000400127825 */ /* 0x004fc800078e0012 */
[C---:B---3--:R-:W-:Y:S02]  /*02b0*/  IMAD.WIDE.U32 R20, R0.reuse, 0x4, R20 ;  /* 0x0000000400147825 */ /* 0x048fe400078e0014 */
[----:B------:R-:W2:Y:S04]  /*02c0*/  LDG.E R18, desc[UR10][R18.64] ;  /* 0x0000000a12127981 */ /* 0x000ea8000c1e1900 */
[----:B------:R-:W2:Y:S01]  /*02d0*/  LDG.E R21, desc[UR10][R20.64] ;  /* 0x0000000a14157981 */ /* 0x000ea2000c1e1900 */
[----:B----4-:R-:W-:-:S04]  /*02e0*/  IMAD.WIDE.U32 R22, R0, 0x4, R22 ;  /* 0x0000000400167825 */ /* 0x010fc800078e0016 */
[----:B--2---:R-:W-:-:S05]  /*02f0*/  FADD R27, R18, R21 ;  /* 0x00000015121b7221 */ /* 0x004fca0000000000 */
[----:B------:R1:W-:Y:S04]  /*0300*/  STG.E desc[UR10][R22.64], R27 ;  /* 0x0000001b16007986 */ /* 0x0003e8000c10190a */
[----:B------:R-:W2:Y:S04]  /*0310*/  LDG.E.64 R12, desc[UR10][R4.64+-0x10] ;  /* 0xfffff00a040c7981 */ /* 0x000ea8000c1e1b00 */
[----:B------:R-:W3:Y:S04]  /*0320*/  LDG.E.64 R14, desc[UR10][R6.64+-0x10] ;  /* 0xfffff00a060e7981 */ /* 0x000ee8000c1e1b00 */
[----:B0-----:R-:W4:Y:S01]  /*0330*/  LDG.E.64 R16, desc[UR10][R8.64+-0x10] ;  /* 0xfffff00a08107981 */ /* 0x001f22000c1e1b00 */
        /* <DEDUP_REMOVED lines=9> */
[----:B-1----:R-:W4:Y:S01]  /*03d0*/  LDG.E.64 R22, desc[UR10][R8.64+-0x8] ;  /* 0xfffff80a08167981 */ /* 0x002f22000c1e1b00 */
        /* <DEDUP_REMOVED lines=41> */
[----:B---3--:R-:W-:Y:S02]  /*0670*/  IMAD.WIDE.U32 R20, R0, 0x4, R20 ;  /* 0x0000000400147825 */ /* 0x008fe400078e0014 */
[----:B------:R-:W2:Y:S04]  /*0680*/  LDG.E R18, desc[UR10][R18.64] ;  /* 0x0000000a12127981 */ /* 0x000ea8000c1e1900 */
[----:B------:R-:W2:Y:S01]  /*0690*/  LDG.E R21, desc[UR10][R20.64] ;  /* 0x0000000a14157981 */ /* 0x000ea2000c1e1900 */
[----:B------:R-:W-:-:S04]  /*06a0*/  IADD3 R10, PT, PT, R10, 0x8, RZ ;  /* 0x000000080a0a7810 */ /* 0x000fc80007ffe0ff */
[----:B------:R-:W-:Y:S01]  /*06b0*/  ISETP.NE.AND P1, PT, R10, RZ, PT ;  /* 0x000000ff0a00720c */ /* 0x000fe20003f25270 */
[----:B----4-:R-:W-:Y:S01]  /*06c0*/  IMAD.WIDE.U32 R22, R0, 0x4, R22 ;  /* 0x0000000400167825 */ /* 0x010fe200078e0016 */
[----:B------:R-:W-:Y:S02]  /*06d0*/  IADD3 R4, P2, PT, R4, 0x40, RZ ;  /* 0x0000004004047810 */ /* 0x000fe40007f5e0ff */
[----:B------:R-:W-:Y:S02]  /*06e0*/  IADD3 R6, P3, PT, R6, 0x40, RZ ;  /* 0x0000004006067810 */ /* 0x000fe40007f7e0ff */
[----:B0-----:R-:W-:Y:S02]  /*06f0*/  IADD3 R16, P4, PT, R8, 0x40, RZ ;  /* 0x0000004008107810 */ /* 0x001fe40007f9e0ff */
[----:B------:R-:W-:Y:S02]  /*0700*/  IADD3.X R5, PT, PT, RZ, R5, RZ, P2, !PT ;  /* 0x00000005ff057210 */ /* 0x000fe400017fe4ff */
[----:B------:R-:W-:-:S02]  /*0710*/  IADD3.X R7, PT, PT, RZ, R7, RZ, P3, !PT ;  /* 0x00000007ff077210 */ /* 0x000fc40001ffe4ff */
[----:B------:R-:W-:Y:S01]  /*0720*/  IADD3.X R17, PT, PT, RZ, R9, RZ, P4, !PT ;  /* 0x00000009ff117210 */ /* 0x000fe200027fe4ff */
[----:B--2---:R-:W-:-:S05]  /*0730*/  FADD R13, R18, R21 ;  /* 0x00000015120d7221 */ /* 0x004fca0000000000 */
[----:B------:R2:W-:Y:S01]  /*0740*/  STG.E desc[UR10][R22.64], R13 ;  /* 0x0000000d16007986 */ /* 0x0005e2000c10190a */
[----:B------:R-:W-:Y:S05]  /*0750*/  @P1 BRA `(.L_x_1) ;  /* 0xfffffff800941947 */ /* 0x000fea000383ffff */
.L_x_0:
[----:B-1----:R-:W-:Y:S05]  /*0760*/  @!P0 EXIT ;  /* 0x000000000000894d */ /* 0x002fea0003800000 */
[----:B------:R-:W-:Y:S02]  /*0770*/  ISETP.GE.U32.AND P0, PT, R11, 0x4, PT ;  /* 0x000000040b00780c */ /* 0x000fe40003f06070 */
[----:B------:R-:W-:-:S04]  /*0780*/  LOP3.LUT R20, R3, 0x3, RZ, 0xc0, !PT ;  /* 0x0000000303147812 */ /* 0x000fc800078ec0ff */
[----:B------:R-:W-:-:S07]  /*0790*/  ISETP.NE.AND P1, PT, R20, RZ, PT ;  /* 0x000000ff1400720c */ /* 0x000fce0003f25270 */
[----:B------:R-:W-:Y:S06]  /*07a0*/  @!P0 BRA `(.L_x_2) ;  /* 0x0000000000bc8947 */ /* 0x000fec0003800000 */
[----:B------:R-:W1:Y:S08]  /*07b0*/  LDC.64 R8, c[0x0][0x388] ;  /* 0x0000e200ff087b82 */ /* 0x000e700000000a00 */
[----:B------:R-:W3:Y:S08]  /*07c0*/  LDC.64 R4, c[0x0][0x390] ;  /* 0x0000e400ff047b82 */ /* 0x000ef00000000a00 */
[----:B------:R-:W4:Y:S01]  /*07d0*/  LDC.64 R6, c[0x0][0x380] ;  /* 0x0000e000ff067b82 */ /* 0x000f220000000a00 */
[----:B-1----:R-:W-:-:S05]  /*07e0*/  IMAD.WIDE.U32 R8, R2, 0x8, R8 ;  /* 0x0000000802087825 */ /* 0x002fca00078e0008 */
[----:B------:R-:W0:Y:S01]  /*07f0*/  LDG.E.64 R10, desc[UR10][R8.64] ;  /* 0x0000000a080a7981 */ /* 0x000e22000c1e1b00 */
[----:B---3--:R-:W-:-:S05]  /*0800*/  IMAD.WIDE.U32 R4, R2, 0x8, R4 ;  /* 0x0000000802047825 */ /* 0x008fca00078e0004 */
[----:B--2---:R-:W2:Y:S01]  /*0810*/  LDG.E.64 R12, desc[UR10][R4.64] ;  /* 0x0000000a040c7981 */ /* 0x004ea2000c1e1b00 */
[----:B----4-:R-:W-:-:S05]  /*0820*/  IMAD.WIDE.U32 R6, R2, 0x8, R6 ;  /* 0x0000000802067825 */ /* 0x010fca00078e0006 */
[----:B------:R-:W3:Y:S01]  /*0830*/  LDG.E.64 R14, desc[UR10][R6.64] ;  /* 0x0000000a060e7981 */ /* 0x000ee2000c1e1b00 */
[----:B0-----:R-:W-:-:S06]  /*0840*/  IMAD.WIDE.U32 R10, R0, 0x4, R10 ;  /* 0x00000004000a7825 */ /* 0x001fcc00078e000a */
[----:B------:R-:W4:Y:S01]  /*0850*/  LDG.E R10, desc[UR10][R10.64] ;  /* 0x0000000a0a0a7981 */ /* 0x000f22000c1e1900 */
[----:B--2---:R-:W-:-:S06]  /*0860*/  IMAD.WIDE.U32 R12, R0, 0x4, R12 ;  /* 0x00000004000c7825 */ /* 0x004fcc00078e000c */
[----:B------:R-:W4:Y:S01]  /*0870*/  LDG.E R13, desc[UR10][R12.64] ;  /* 0x0000000a0c0d7981 */ /* 0x000f22000c1e1900 */
[----:B---3--:R-:W-:-:S04]  /*0880*/  IMAD.WIDE.U32 R14, R0, 0x4, R14 ;  /* 0x00000004000e7825 */ /* 0x008fc800078e000e */
[----:B----4-:R-:W-:-:S05]  /*0890*/  FADD R21, R10, R13 ;  /* 0x0000000d0a157221 */ /* 0x010fca0000000000 */
        /* <DEDUP_REMOVED lines=22> */
[----:B------:R-:W4:Y:S04]  /*0a00*/  LDG.E.64 R18, desc[UR10][R4.64+0x18] ;  /* 0x0000180a04127981 */ /* 0x000f28000c1e1b00 */
[----:B-1----:R-:W5:Y:S01]  /*0a10*/  LDG.E.64 R22, desc[UR10][R6.64+0x18] ;  /* 0x0000180a06167981 */ /* 0x002f62000c1e1b00 */
[----:B--2---:R-:W-:-:S04]  /*0a20*/  IMAD.WIDE.U32 R16, R0, 0x4, R16 ;  /* 0x0000000400107825 */ /* 0x004fc800078e0010 */
[C---:B----4-:R-:W-:Y:S02]  /*0a30*/  IMAD.WIDE.U32 R18, R0.reuse, 0x4, R18 ;  /* 0x0000000400127825 */ /* 0x050fe400078e0012 */
[----:B------:R-:W2:Y:S04]  /*0a40*/  LDG.E R16, desc[UR10][R16.64] ;  /* 0x0000000a10107981 */ /* 0x000ea8000c1e1900 */
[----:B------:R-:W2:Y:S01]  /*0a50*/  LDG.E R19, desc[UR10][R18.64] ;  /* 0x0000000a12137981 */ /* 0x000ea2000c1e1900 */
[----:B-----5:R-:W-:Y:S01]  /*0a60*/  IMAD.WIDE.U32 R22, R0, 0x4, R22 ;  /* 0x0000000400167825 */ /* 0x020fe200078e0016 */
[----:B------:R-:W-:-:S03]  /*0a70*/  IADD3 R2, PT, PT, R2, 0x4, RZ ;  /* 0x0000000402027810 */ /* 0x000fc60007ffe0ff */
[----:B--2---:R-:W-:-:S05]  /*0a80*/  FADD R11, R16, R19 ;  /* 0x00000013100b7221 */ /* 0x004fca0000000000 */
[----:B------:R3:W-:Y:S02]  /*0a90*/  STG.E desc[UR10][R22.64], R11 ;  /* 0x0000000b16007986 */ /* 0x0007e4000c10190a */
.L_x_2:
[----:B------:R-:W-:Y:S05]  /*0aa0*/  @!P1 EXIT ;  /* 0x000000000000994d */ /* 0x000fea0003800000 */
[----:B------:R-:W-:Y:S02]  /*0ab0*/  ISETP.NE.AND P0, PT, R20, 0x1, PT ;  /* 0x000000011400780c */ /* 0x000fe40003f05270 */
[----:B------:R-:W-:-:S04]  /*0ac0*/  LOP3.LUT R3, R3, 0x1, RZ, 0xc0, !PT ;  /* 0x0000000103037812 */ /* 0x000fc800078ec0ff */
[----:B------:R-:W-:-:S07]  /*0ad0*/  ISETP.NE.U32.AND P1, PT, R3, 0x1, PT ;  /* 0x000000010300780c */ /* 0x000fce0003f25070 */
[----:B------:R-:W-:Y:S06]  /*0ae0*/  @!P0 BRA `(.L_x_3) ;  /* 0x00000000006c8947 */ /* 0x000fec0003800000 */
[----:B------:R-:W1:Y:S08]  /*0af0*/  LDC.64 R8, c[0x0][0x388] ;  /* 0x0000e200ff087b82 */ /* 0x000e700000000a00 */
[----:B------:R-:W4:Y:S08]  /*0b00*/  LDC.64 R6, c[0x0][0x390] ;  /* 0x0000e400ff067b82 */ /* 0x000f300000000a00 */
[----:B------:R-:W5:Y:S01]  /*0b10*/  LDC.64 R4, c[0x0][0x380] ;  /* 0x0000e000ff047b82 */ /* 0x000f620000000a00 */
[----:B-1----:R-:W-:-:S05]  /*0b20*/  IMAD.WIDE.U32 R8, R2, 0x8, R8 ;  /* 0x0000000802087825 */ /* 0x002fca00078e0008 */
[----:B---3--:R-:W0:Y:S01]  /*0b30*/  LDG.E.64 R10, desc[UR10][R8.64] ;  /* 0x0000000a080a7981 */ /* 0x008e22000c1e1b00 */
[----:B----4-:R-:W-:-:S05]  /*0b40*/  IMAD.WIDE.U32 R6, R2, 0x8, R6 ;  /* 0x0000000802067825 */ /* 0x010fca00078e0006 */
[----:B--2---:R-:W2:Y:S01]  /*0b50*/  LDG.E.64 R12, desc[UR10][R6.64] ;  /* 0x0000000a060c7981 */ /* 0x004ea2000c1e1b00 */
[----:B-----5:R-:W-:-:S05]  /*0b60*/  IMAD.WIDE.U32 R4, R2, 0x8, R4 ;  /* 0x0000000802047825 */ /* 0x020fca00078e0004 */
        /* <DEDUP_REMOVED lines=15> */
[----:B----4-:R-:W-:Y:S01]  /*0c60*/  IMAD.WIDE.U32 R20, R0, 0x4, R20 ;  /* 0x0000000400147825 */ /* 0x010fe200078e0014 */
[----:B------:R-:W-:-:S03]  /*0c70*/  IADD3 R2, PT, PT, R2, 0x2, RZ ;  /* 0x0000000202027810 */ /* 0x000fc60007ffe0ff */
[----:B--2---:R-:W-:-:S05]  /*0c80*/  FADD R11, R16, R19 ;  /* 0x00000013100b7221 */ /* 0x004fca0000000000 */
[----:B------:R1:W-:Y:S02]  /*0c90*/  STG.E desc[UR10][R20.64], R11 ;  /* 0x0000000b14007986 */ /* 0x0003e4000c10190a */
.L_x_3:
[----:B------:R-:W-:Y:S05]  /*0ca0*/  @P1 EXIT ;  /* 0x000000000000194d */ /* 0x000fea0003800000 */
[----:B------:R-:W4:Y:S08]  /*0cb0*/  LDC.64 R4, c[0x0][0x388] ;  /* 0x0000e200ff047b82 */ /* 0x000f300000000a00 */
[----:B------:R-:W5:Y:S08]  /*0cc0*/  LDC.64 R6, c[0x0][0x390] ;  /* 0x0000e400ff067b82 */ /* 0x000f700000000a00 */
[----:B-1-3--:R-:W1:Y:S01]  /*0cd0*/  LDC.64 R10, c[0x0][0x380] ;  /* 0x0000e000ff0a7b82 */ /* 0x00ae620000000a00 */
[----:B----4-:R-:W-:-:S06]  /*0ce0*/  IMAD.WIDE.U32 R4, R2, 0x8, R4 ;  /* 0x0000000802047825 */ /* 0x010fcc00078e0004 */
[----:B------:R-:W0:Y:S01]  /*0cf0*/  LDG.E.64 R4, desc[UR10][R4.64] ;  /* 0x0000000a04047981 */ /* 0x000e22000c1e1b00 */
[----:B-----5:R-:W-:-:S06]  /*0d00*/  IMAD.WIDE.U32 R6, R2, 0x8, R6 ;  /* 0x0000000802067825 */ /* 0x020fcc00078e0006 */
[----:B------:R-:W3:Y:S01]  /*0d10*/  LDG.E.64 R6, desc[UR10][R6.64] ;  /* 0x0000000a06067981 */ /* 0x000ee2000c1e1b00 */
[----:B-1----:R-:W-:-:S06]  /*0d20*/  IMAD.WIDE.U32 R10, R2, 0x8, R10 ;  /* 0x00000008020a7825 */ /* 0x002fcc00078e000a */
[----:B------:R-:W2:Y:S01]  /*0d30*/  LDG.E.64 R10, desc[UR10][R10.64] ;  /* 0x0000000a0a0a7981 */ /* 0x000ea2000c1e1b00 */
[----:B0-----:R-:W-:-:S06]  /*0d40*/  IMAD.WIDE.U32 R2, R0, 0x4, R4 ;  /* 0x0000000400027825 */ /* 0x001fcc00078e0004 */
[----:B------:R-:W4:Y:S01]  /*0d50*/  LDG.E R2, desc[UR10][R2.64] ;  /* 0x0000000a02027981 */ /* 0x000f22000c1e1900 */
[----:B---3--:R-:W-:-:S06]  /*0d60*/  IMAD.WIDE.U32 R8, R0, 0x4, R6 ;  /* 0x0000000400087825 */ /* 0x008fcc00078e0006 */
[----:B------:R-:W4:Y:S01]  /*0d70*/  LDG.E R9, desc[UR10][R8.64] ;  /* 0x0000000a08097981 */ /* 0x000f22000c1e1900 */
[----:B--2---:R-:W-:-:S04]  /*0d80*/  IMAD.WIDE.U32 R12, R0, 0x4, R10 ;  /* 0x00000004000c7825 */ /* 0x004fc800078e000a */
[----:B----4-:R-:W-:-:S05]  /*0d90*/  FADD R15, R2, R9 ;  /* 0x00000009020f7221 */ /* 0x010fca0000000000 */
[----:B------:R-:W-:Y:S01]  /*0da0*/  STG.E desc[UR10][R12.64], R15 ;  /* 0x0000000f0c007986 */ /* 0x000fe2000c10190a */
[----:B------:R-:W-:Y:S05]  /*0db0*/  EXIT ;  /* 0x000000000000794d */ /* 0x000fea0003800000 */
.L_x_4:
[----:B------:R-:W-:-:S00]  /*0dc0*/  BRA `(.L_x_4) ;  /* 0xfffffffc00fc7947 */ /* 0x000fc0000383ffff */
[----:B------:R-:W-:-:S00]  /*0dd0*/  NOP ;  /* 0x0000000000007918 */ /* 0x000fc00000000000 */
        /* <DEDUP_REMOVED lines=10> */
.L_x_11:


//--------------------- .text._Z26kerner_matrix_addition_rowPPfS0_S0_i --------------------------
	.section	.text._Z26kerner_matrix_addition_rowPPfS0_S0_i,"ax",@progbits
	.align	128
        .global         _Z26kerner_matrix_addition_rowPPfS0_S0_i
        .type           _Z26kerner_matrix_addition_rowPPfS0_S0_i,@function
        .size           _Z26kerner_matrix_addition_rowPPfS0_S0_i,(.L_x_12 - _Z26kerner_matrix_addition_rowPPfS0_S0_i)
        .other          _Z26kerner_matrix_addition_rowPPfS0_S0_i,@"STO_CUDA_ENTRY STV_DEFAULT"
_Z26kerner_matrix_addition_rowPPfS0_S0_i:
.text._Z26kerner_matrix_addition_rowPPfS0_S0_i:
[----:B------:R-:W-:Y:S08]  /*0000*/  LDC R1, c[0x0][0x37c] ;  /* 0x0000df00ff017b82 */ /* 0x000ff00000000800 */
[----:B------:R-:W0:Y:S02]  /*0010*/  LDC R0, c[0x0][0x398] ;  /* 0x0000e600ff007b82 */ /* 0x000e240000000800 */
[----:B0-----:R-:W-:-:S13]  /*0020*/  ISETP.GE.AND P0, PT, R0, 0x1, PT ;  /* 0x000000010000780c */ /* 0x001fda0003f06270 */
[----:B------:R-:W-:Y:S05]  /*0030*/  @!P0 EXIT ;  /* 0x000000000000894d */ /* 0x000fea0003800000 */
[----:B------:R-:W0:Y:S01]  /*0040*/  S2R R9, SR_TID.X ;  /* 0x0000000000097919 */ /* 0x000e220000002100 */
[----:B------:R-:W0:Y:S01]  /*0050*/  LDC.64 R2, c[0x0][0x388] ;  /* 0x0000e200ff027b82 */ /* 0x000e220000000a00 */
[C---:B------:R-:W-:Y:S01]  /*0060*/  ISETP.GE.U32.AND P1, PT, R0.reuse, 0x8, PT ;  /* 0x000000080000780c */ /* 0x040fe20003f26070 */
[----:B------:R-:W1:Y:S01]  /*0070*/  LDCU.64 UR6, c[0x0][0x358] ;  /* 0x00006b00ff0677ac */ /* 0x000e620008000a00 */
[----:B------:R-:W-:Y:S01]  /*0080*/  LOP3.LUT R14, R0, 0x7, RZ, 0xc0, !PT ;  /* 0x00000007000e7812 */ /* 0x000fe200078ec0ff */
[----:B------:R-:W-:-:S03]  /*0090*/  IMAD.MOV.U32 R8, RZ, RZ, RZ ;  /* 0x000000ffff087224 */ /* 0x000fc600078e00ff */
[----:B------:R-:W-:Y:S01]  /*00a0*/  ISETP.NE.AND P0, PT, R14, RZ, PT ;  /* 0x000000ff0e00720c */ /* 0x000fe20003f05270 */
[----:B------:R-:W2:Y:S08]  /*00b0*/  LDC.64 R4, c[0x0][0x390] ;  /* 0x0000e400ff047b82 */ /* 0x000eb00000000a00 */
[----:B------:R-:W3:Y:S01]  /*00c0*/  LDC.64 R6, c[0x0][0x380] ;  /* 0x0000e000ff067b82 */ /* 0x000ee20000000a00 */
[----:B0-----:R-:W-:-:S04]  /*00d0*/  IMAD.WIDE.U32 R2, R9, 0x8, R2 ;  /* 0x0000000809027825 */ /* 0x001fc800078e0002 */
[----:B--2---:R-:W-:-:S04]  /*00e0*/  IMAD.WIDE.U32 R4, R9, 0x8, R4 ;  /* 0x0000000809047825 */ /* 0x004fc800078e0004 */
[----:B---3--:R-:W-:Y:S01]  /*00f0*/  IMAD.WIDE.U32 R6, R9, 0x8, R6 ;  /* 0x0000000809067825 */ /* 0x008fe200078e0006 */
[----:B-1----:R-:W-:Y:S06]  /*0100*/  @!P1 BRA `(.L_x_5) ;  /* 0x0000000400c49947 */ /* 0x002fec0003800000 */
[----:B------:R-:W-:Y:S01]  /*0110*/  LOP3.LUT R8, R0, 0x7ffffff8, RZ, 0xc0, !PT ;  /* 0x7ffffff800087812 */ /* 0x000fe200078ec0ff */
[----:B------:R-:W-:Y:S01]  /*0120*/  UMOV UR4, URZ ;  /* 0x000000ff00047c82 */ /* 0x000fe20008000000 */
[----:B------:R-:W-:-:S03]  /*0130*/  UMOV UR5, URZ ;  /* 0x000000ff00057c82 */ /* 0x000fc60008000000 */
[----:B------:R-:W-:-:S07]  /*0140*/  IMAD.MOV R9, RZ, RZ, -R8 ;  /* 0x000000ffff097224 */ /* 0x000fce00078e0a08 */
.L_x_6:
[----:B0-----:R-:W2:Y:S04]  /*0150*/  LDG.E.64 R10, desc[UR6][R4.64] ;  /* 0x00000006040a7981 */ /* 0x001ea8000c1e1b00 */
[----:B------:R-:W3:Y:S01]  /*0160*/  LDG.E.64 R12, desc[UR6][R2.64] ;  /* 0x00000006020c7981 */ /* 0x000ee2000c1e1b00 */
[----:B--2---:R-:W-:Y:S02]  /*0170*/  IADD3 R18, P2, PT, R10, UR4, RZ ;  /* 0x000000040a127c10 */ /* 0x004fe4000ff5e0ff */
[----:B---3--:R-:W-:Y:S02]  /*0180*/  IADD3 R16, P1, PT, R12, UR4, RZ ;  /* 0x000000040c107c10 */ /* 0x008fe4000ff3e0ff */
[----:B------:R-:W-:Y:S02]  /*0190*/  IADD3.X R19, PT, PT, R11, UR5, RZ, P2, !PT ;  /* 0x000000050b137c10 */ /* 0x000fe400097fe4ff */
[----:B------:R-:W-:Y:S01]  /*01a0*/  IADD3.X R17, PT, PT, R13, UR5, RZ, P1, !PT ;  /* 0x000000050d117c10 */ /* 0x000fe20008ffe4ff */
[----:B------:R-:W2:Y:S04]  /*01b0*/  LDG.E.64 R10, desc[UR6][R6.64] ;  /* 0x00000006060a7981 */ /* 0x000ea8000c1e1b00 */
[----:B------:R-:W3:Y:S04]  /*01c0*/  LDG.E R16, desc[UR6][R16.64] ;  /* 0x0000000610107981 */ /* 0x000ee8000c1e1900 */
[----:B------:R-:W3:Y:S01]  /*01d0*/  LDG.E R19, desc[UR6][R18.64] ;  /* 0x0000000612137981 */ /* 0x000ee2000c1e1900 */
[----:B--2---:R-:W-:-:S04]  /*01e0*/  IADD3 R20, P1, PT, R10, UR4, RZ ;  /* 0x000000040a147c10 */ /* 0x004fc8000ff3e0ff */
[----:B------:R-:W-:Y:S01]  /*01f0*/  IADD3.X R21, PT, PT, R11, UR5, RZ, P1, !PT ;  /* 0x000000050b157c10 */ /* 0x000fe20008ffe4ff */
[----:B---3--:R-:W-:-:S05]  /*0200*/  FADD R15, R16, R19 ;  /* 0x00000013100f7221 */ /* 0x008fca0000000000 */
[----:B------:R0:W-:Y:S04]  /*0210*/  STG.E desc[UR6][R20.64], R15 ;  /* 0x0000000f14007986 */ /* 0x0001e8000c101906 */
[----:B------:R-:W2:Y:S04]  /*0220*/  LDG.E.64 R12, desc[UR6][R4.64] ;  /* 0x00000006040c7981 */ /* 0x000ea8000c1e1b00 */
[----:B------:R-:W3:Y:S01]  /*0230*/  LDG.E.64 R10, desc[UR6][R2.64] ;  /* 0x00000006020a7981 */ /* 0x000ee2000c1e1b00 */
[----:B--2---:R-:W-:Y:S02]  /*0240*/  IADD3 R24, P2, PT, R12, UR4, RZ ;  /* 0x000000040c187c10 */ /* 0x004fe4000ff5e0ff */
[----:B---3--:R-:W-:-:S02]  /*0250*/  IADD3 R22, P1, PT, R10, UR4, RZ ;  /* 0x000000040a167c10 */ /* 0x008fc4000ff3e0ff */
[----:B------:R-:W-:Y:S02]  /*0260*/  IADD3.X R25, PT, PT, R13, UR5, RZ, P2, !PT ;  /* 0x000000050d197c10 */ /* 0x000fe400097fe4ff */
[----:B------:R-:W-:Y:S02]  /*0270*/  IADD3.X R23, PT, PT, R11, UR5, RZ, P1, !PT ;  /* 0x000000050b177c10 */ /* 0x000fe40008ffe4ff */
[----:B------:R-:W2:Y:S04]  /*0280*/  LDG.E.64 R10, desc[UR6][R6.64] ;  /* 0x00000006060a7981 */ /* 0x000ea8000c1e1b00 */
[----:B------:R-:W0:Y:S04]  /*0290*/  LDG.E R22, desc[UR6][R22.64+0x4] ;  /* 0x0000040616167981 */ /* 0x000e28000c1e1900 */
[----:B------:R-:W0:Y:S01]  /*02a0*/  LDG.E R25, desc[UR6][R24.64+0x4] ;  /* 0x0000040618197981 */ /* 0x000e22000c1e1900 */
[----:B--2---:R-:W-:-:S04]  /*02b0*/  IADD3 R16, P1, PT, R10, UR4, RZ ;  /* 0x000000040a107c10 */ /* 0x004fc8000ff3e0ff */
[----:B------:R-:W-:Y:S01]  /*02c0*/  IADD3.X R17, PT, PT, R11, UR5, RZ, P1, !PT ;  /* 0x000000050b117c10 */ /* 0x000fe20008ffe4ff */
[----:B0-----:R-:W-:-:S05]  /*02d0*/  FADD R15, R22, R25 ;  /* 0x00000019160f7221 */ /* 0x001fca0000000000 */
        /* <DEDUP_REMOVED lines=68> */
[----:B--2---:R-:W-:-:S04]  /*0720*/  IADD3 R20, P1, PT, R10, UR4, RZ ;  /* 0x000000040a147c10 */ /* 0x004fc8000ff3e0ff */
[----:B------:R-:W-:Y:S02]  /*0730*/  IADD3.X R21, PT, PT, R11, UR5, RZ, P1, !PT ;  /* 0x000000050b157c10 */ /* 0x000fe40008ffe4ff */
[----:B------:R-:W2:Y:S01]  /*0740*/  LDG.E.64 R10, desc[UR6][R6.64] ;  /* 0x00000006060a7981 */ /* 0x000ea2000c1e1b00 */
[----:B---3--:R-:W-:-:S03]  /*0750*/  IADD3 R12, P2, PT, R12, UR4, RZ ;  /* 0x000000040c0c7c10 */ /* 0x008fc6000ff5e0ff */
[----:B------:R-:W0:Y:S01]  /*0760*/  LDG.E R20, desc[UR6][R20.64+0x1c] ;  /* 0x00001c0614147981 */ /* 0x000e22000c1e1900 */
[----:B------:R-:W-:-:S06]  /*0770*/  IADD3.X R13, PT, PT, R13, UR5, RZ, P2, !PT ;  /* 0x000000050d0d7c10 */ /* 0x000fcc00097fe4ff */
[----:B------:R-:W0:Y:S01]  /*0780*/  LDG.E R13, desc[UR6][R12.64+0x1c] ;  /* 0x00001c060c0d7981 */ /* 0x000e22000c1e1900 */
[----:B------:R-:W-:Y:S01]  /*0790*/  VIADD R9, R9, 0x8 ;  /* 0x0000000809097836 */ /* 0x000fe20000000000 */
[----:B--2---:R-:W-:-:S04]  /*07a0*/  IADD3 R10, P1, PT, R10, UR4, RZ ;  /* 0x000000040a0a7c10 */ /* 0x004fc8000ff3e0ff */
[----:B------:R-:W-:Y:S02]  /*07b0*/  IADD3.X R11, PT, PT, R11, UR5, RZ, P1, !PT ;  /* 0x000000050b0b7c10 */ /* 0x000fe40008ffe4ff */
[----:B------:R-:W-:Y:S01]  /*07c0*/  ISETP.NE.AND P1, PT, R9, RZ, PT ;  /* 0x000000ff0900720c */ /* 0x000fe20003f25270 */
[----:B------:R-:W-:Y:S01]  /*07d0*/  UIADD3 UR4, UP0, UPT, UR4, 0x20, URZ ;  /* 0x0000002004047890 */ /* 0x000fe2000ff1e0ff */
[----:B0-----:R-:W-:-:S03]  /*07e0*/  FADD R15, R20, R13 ;  /* 0x0000000d140f7221 */ /* 0x001fc60000000000 */
[----:B------:R-:W-:Y:S02]  /*07f0*/  UIADD3.X UR5, UPT, UPT, URZ, UR5, URZ, UP0, !UPT ;  /* 0x00000005ff057290 */ /* 0x000fe400087fe4ff */
[----:B------:R0:W-:Y:S06]  /*0800*/  STG.E desc[UR6][R10.64+0x1c], R15 ;  /* 0x00001c0f0a007986 */ /* 0x0001ec000c101906 */
[----:B------:R-:W-:Y:S05]  /*0810*/  @P1 BRA `(.L_x_6) ;  /* 0xfffffff8004c1947 */ /* 0x000fea000383ffff */
.L_x_5:
[----:B------:R-:W-:Y:S05]  /*0820*/  @!P0 EXIT ;  /* 0x000000000000894d */ /* 0x000fea0003800000 */
[----:B------:R-:W-:Y:S02]  /*0830*/  ISETP.GE.U32.AND P0, PT, R14, 0x4, PT ;  /* 0x000000040e00780c */ /* 0x000fe40003f06070 */
[----:B------:R-:W-:-:S04]  /*0840*/  LOP3.LUT R9, R0, 0x3, RZ, 0xc0, !PT ;  /* 0x0000000300097812 */ /* 0x000fc800078ec0ff */
[----:B------:R-:W-:-:S07]  /*0850*/  ISETP.NE.AND P1, PT, R9, RZ, PT ;  /* 0x000000ff0900720c */ /* 0x000fce0003f25270 */
[----:B------:R-:W-:Y:S06]  /*0860*/  @!P0 BRA `(.L_x_7) ;  /* 0x0000000000a48947 */ /* 0x000fec0003800000 */
[----:B0-----:R-:W2:Y:S04]  /*0870*/  LDG.E.64 R10, desc[UR6][R2.64] ;  /* 0x00000006020a7981 */ /* 0x001ea8000c1e1b00 */
        /* <DEDUP_REMOVED lines=29> */
[----:B------:R-:W3:Y:S04]  /*0a50*/  LDG.E.64 R16, desc[UR6][R2.64] ;  /* 0x0000000602107981 */ /* 0x000ee8000c1e1b00 */
[----:B------:R-:W4:Y:S04]  /*0a60*/  LDG.E.64 R18, desc[UR6][R4.64] ;  /* 0x0000000604127981 */ /* 0x000f28000c1e1b00 */
[----:B-1----:R-:W5:Y:S01]  /*0a70*/  LDG.E.64 R20, desc[UR6][R6.64] ;  /* 0x0000000606147981 */ /* 0x002f62000c1e1b00 */
[----:B---3--:R-:W-:-:S04]  /*0a80*/  IMAD.WIDE.U32 R16, R8, 0x4, R16 ;  /* 0x0000000408107825 */ /* 0x008fc800078e0010 */
[C---:B----4-:R-:W-:Y:S02]  /*0a90*/  IMAD.WIDE.U32 R18, R8.reuse, 0x4, R18 ;  /* 0x0000000408127825 */ /* 0x050fe400078e0012 */
[----:B------:R-:W3:Y:S04]  /*0aa0*/  LDG.E R16, desc[UR6][R16.64+0xc] ;  /* 0x00000c0610107981 */ /* 0x000ee8000c1e1900 */
[----:B------:R-:W3:Y:S01]  /*0ab0*/  LDG.E R19, desc[UR6][R18.64+0xc] ;  /* 0x00000c0612137981 */ /* 0x000ee2000c1e1900 */
[----:B-----5:R-:W-:-:S04]  /*0ac0*/  IMAD.WIDE.U32 R20, R8, 0x4, R20 ;  /* 0x0000000408147825 */ /* 0x020fc800078e0014 */
[----:B------:R-:W-:Y:S02]  /*0ad0*/  VIADD R8, R8, 0x4 ;  /* 0x0000000408087836 */ /* 0x000fe40000000000 */
[----:B---3--:R-:W-:-:S05]  /*0ae0*/  FADD R11, R16, R19 ;  /* 0x00000013100b7221 */ /* 0x008fca0000000000 */
[----:B------:R2:W-:Y:S02]  /*0af0*/  STG.E desc[UR6][R20.64+0xc], R11 ;  /* 0x00000c0b14007986 */ /* 0x0005e4000c101906 */
.L_x_7:
[----:B------:R-:W-:Y:S05]  /*0b00*/  @!P1 EXIT ;  /* 0x000000000000994d */ /* 0x000fea0003800000 */
[----:B------:R-:W-:Y:S02]  /*0b10*/  ISETP.NE.AND P0, PT, R9, 0x1, PT ;  /* 0x000000010900780c */ /* 0x000fe40003f05270 */
[----:B------:R-:W-:-:S04]  /*0b20*/  LOP3.LUT R0, R0, 0x1, RZ, 0xc0, !PT ;  /* 0x0000000100007812 */ /* 0x000fc800078ec0ff */
[----:B------:R-:W-:-:S07]  /*0b30*/  ISETP.NE.U32.AND P1, PT, R0, 0x1, PT ;  /* 0x000000010000780c */ /* 0x000fce0003f25070 */
[----:B------:R-:W-:Y:S06]  /*0b40*/  @!P0 BRA `(.L_x_8) ;  /* 0x0000000000548947 */ /* 0x000fec0003800000 */
[----:B0-2---:R-:W2:Y:S04]  /*0b50*/  LDG.E.64 R10, desc[UR6][R2.64] ;  /* 0x00000006020a7981 */ /* 0x005ea8000c1e1b00 */
        /* <DEDUP_REMOVED lines=17> */
[----:B------:R-:W-:Y:S02]  /*0c70*/  VIADD R8, R8, 0x2 ;  /* 0x0000000208087836 */ /* 0x000fe40000000000 */
[----:B--2---:R-:W-:-:S05]  /*0c80*/  FADD R11, R16, R19 ;  /* 0x00000013100b7221 */ /* 0x004fca0000000000 */
[----:B------:R1:W-:Y:S02]  /*0c90*/  STG.E desc[UR6][R20.64+0x4], R11 ;  /* 0x0000040b14007986 */ /* 0x0003e4000c101906 */
.L_x_8:
[----:B------:R-:W-:Y:S05]  /*0ca0*/  @P1 EXIT ;  /* 0x000000000000194d */ /* 0x000fea0003800000 */
[----:B------:R-:W0:Y:S04]  /*0cb0*/  LDG.E.64 R2, desc[UR6][R2.64] ;  /* 0x0000000602027981 */ /* 0x000e28000c1e1b00 */
[----:B------:R-:W3:Y:S04]  /*0cc0*/  LDG.E.64 R4, desc[UR6][R4.64] ;  /* 0x0000000604047981 */ /* 0x000ee8000c1e1b00 */
[----:B------:R-:W4:Y:S01]  /*0cd0*/  LDG.E.64 R6, desc[UR6][R6.64] ;  /* 0x0000000606067981 */ /* 0x000f22000c1e1b00 */
[----:B012---:R-:W-:-:S04]  /*0ce0*/  IMAD.WIDE.U32 R10, R8, 0x4, R2 ;  /* 0x00000004080a7825 */ /* 0x007fc800078e0002 */
[C---:B---3--:R-:W-:Y:S02]  /*0cf0*/  IMAD.WIDE.U32 R12, R8.reuse, 0x4, R4 ;  /* 0x00000004080c7825 */ /* 0x048fe400078e0004 */
[----:B------:R-:W2:Y:S04]  /*0d00*/  LDG.E R10, desc[UR6][R10.64] ;  /* 0x000000060a0a7981 */ /* 0x000ea8000c1e1900 */
[----:B------:R-:W2:Y:S01]  /*0d10*/  LDG.E R13, desc[UR6][R12.64] ;  /* 0x000000060c0d7981 */ /* 0x000ea2000c1e1900 */
[----:B----4-:R-:W-:-:S04]  /*0d20*/  IMAD.WIDE.U32 R8, R8, 0x4, R6 ;  /* 0x0000000408087825 */ /* 0x010fc800078e0006 */
[----:B--2---:R-:W-:-:S05]  /*0d30*/  FADD R15, R10, R13 ;  /* 0x0000000d0a0f7221 */ /* 0x004fca0000000000 */
[----:B------:R-:W-:Y:S01]  /*0d40*/  STG.E desc[UR6][R8.64], R15 ;  /* 0x0000000f08007986 */ /* 0x000fe2000c101906 */
[----:B------:R-:W-:Y:S05]  /*0d50*/  EXIT ;  /* 0x000000000000794d */ /* 0x000fea0003800000 */
.L_x_9:
        /* <DEDUP_REMOVED lines=10> */
.L_x_12:


//--------------------- .text._Z22kerner_matrix_additionPPfS0_S0_i --------------------------
	.section	.text._Z22kerner_matrix_additionPPfS0_S0_i,"ax",@progbits
	.align	128
        .global         _Z22kerner_matrix_additionPPfS0_S0_i
        .type           _Z22kerner_matrix_additionPPfS0_S0_i,@function
        .size           _Z22kerner_matrix_additionPPfS0_S0_i,(.L_x_13 - _Z22kerner_matrix_additionPPfS0_S0_i)
        .other          _Z22kerner_matrix_additionPPfS0_S0_i,@"STO_CUDA_ENTRY STV_DEFAULT"
_Z22kerner_matrix_additionPPfS0_S0_i:
.text._Z22kerner_matrix_additionPPfS0_S0_i:
[----:B------:R-:W-:Y:S01]  /*0000*/  LDC R1, c[0x0][0x37c] ;  /* 0x0000df00ff017b82 */ /* 0x000fe20000000800 */
[----:B------:R-:W0:Y:S01]  /*0010*/  S2R R5, SR_TID.X ;  /* 0x0000000000057919 */ /* 0x000e220000002100 */
[----:B------:R-:W1:Y:S01]  /*0020*/  LDCU UR4, c[0x0][0x398] ;  /* 0x00007300ff0477ac */ /* 0x000e620008000800 */
[----:B------:R-:W0:Y:S02]  /*0030*/  S2R R13, SR_TID.Y ;  /* 0x00000000000d7919 */ /* 0x000e240000002200 */
[----:B0-----:R-:W-:-:S04]  /*0040*/  VIMNMX R0, PT, PT, R5, R13, !PT ;  /* 0x0000000d05007248 */ /* 0x001fc80007fe0100 */
[----:B-1----:R-:W-:-:S13]  /*0050*/  ISETP.GE.AND P0, PT, R0, UR4, PT ;  /* 0x0000000400007c0c */ /* 0x002fda000bf06270 */
[----:B------:R-:W-:Y:S05]  /*0060*/  @P0 EXIT ;  /* 0x000000000000094d */ /* 0x000fea0003800000 */
[----:B------:R-:W0:Y:S01]  /*0070*/  LDC.64 R2, c[0x0][0x388] ;  /* 0x0000e200ff027b82 */ /* 0x000e220000000a00 */
[----:B------:R-:W1:Y:S07]  /*0080*/  LDCU.64 UR4, c[0x0][0x358] ;  /* 0x00006b00ff0477ac */ /* 0x000e6e0008000a00 */
[----:B------:R-:W2:Y:S08]  /*0090*/  LDC.64 R6, c[0x0][0x390] ;  /* 0x0000e400ff067b82 */ /* 0x000eb00000000a00 */
[----:B------:R-:W3:Y:S01]  /*00a0*/  LDC.64 R10, c[0x0][0x380] ;  /* 0x0000e000ff0a7b82 */ /* 0x000ee20000000a00 */
[----:B0-----:R-:W-:-:S06]  /*00b0*/  IMAD.WIDE.U32 R2, R5, 0x8, R2 ;  /* 0x0000000805027825 */ /* 0x001fcc00078e0002 */
[----:B-1----:R-:W4:Y:S01]  /*00c0*/  LDG.E.64 R2, desc[UR4][R2.64] ;  /* 0x0000000402027981 */ /* 0x002f22000c1e1b00 */
[----:B--2---:R-:W-:-:S06]  /*00d0*/  IMAD.WIDE.U32 R6, R5, 0x8, R6 ;  /* 0x0000000805067825 */ /* 0x004fcc00078e0006 */
[----:B------:R-:W2:Y:S01]  /*00e0*/  LDG.E.64 R6, desc[UR4][R6.64] ;  /* 0x0000000406067981 */ /* 0x000ea2000c1e1b00 */
[----:B---3--:R-:W-:-:S06]  /*00f0*/  IMAD.WIDE.U32 R10, R5, 0x8, R10 ;  /* 0x00000008050a7825 */ /* 0x008fcc00078e000a */
[----:B------:R-:W3:Y:S01]  /*0100*/  LDG.E.64 R10, desc[UR4][R10.64] ;  /* 0x000000040a0a7981 */ /* 0x000ee2000c1e1b00 */
[----:B----4-:R-:W-:-:S06]  /*0110*/  IMAD.WIDE.U32 R4, R13, 0x4, R2 ;  /* 0x000000040d047825 */ /* 0x010fcc00078e0002 */
[----:B------:R-:W4:Y:S01]  /*0120*/  LDG.E R4, desc[UR4][R4.64] ;  /* 0x0000000404047981 */ /* 0x000f22000c1e1900 */
[----:B--2---:R-:W-:-:S06]  /*0130*/  IMAD.WIDE.U32 R8, R13, 0x4, R6 ;  /* 0x000000040d087825 */ /* 0x004fcc00078e0006 */
[----:B------:R-:W4:Y:S01]  /*0140*/  LDG.E R9, desc[UR4][R8.64] ;  /* 0x0000000408097981 */ /* 0x000f22000c1e1900 */
[----:B---3--:R-:W-:-:S04]  /*0150*/  IMAD.WIDE.U32 R12, R13, 0x4, R10 ;  /* 0x000000040d0c7825 */ /* 0x008fc800078e000a */
[----:B----4-:R-:W-:-:S05]  /*0160*/  FADD R15, R4, R9 ;  /* 0x00000009040f7221 */ /* 0x010fca0000000000 */
[----:B------:R-:W-:Y:S01]  /*0170*/  STG.E desc[UR4][R12.64], R15 ;  /* 0x0000000f0c007986 */ /* 0x000fe2000c101904 */
[----:B------:R-:W-:Y:S05]  /*0180*/  EXIT ;  /* 0x000000000000794d */ /* 0x000fea0003800000 */
.L_x_10:
        /* <DEDUP_REMOVED lines=15> */
.L_x_13:


//--------------------- .nv.shared.reserved.0     --------------------------
	.section	.nv.shared.reserved.0,"aw",@nobits
	.weak		__nv_reservedSMEM_offset_0_alias
	.size		__nv_reservedSMEM_offset_0_alias, 0, 64
	.other		__nv_reservedSMEM_offset_0_alias,@"STO_CUDA_RESERVED_SHARED STV_DEFAULT"
__nv_reservedSMEM_offset_0_alias:
	.zero		0
	.zero		64


//--------------------- .nv.constant0._Z29kerner_matrix_addition_columnPPfS0_S0_i --------------------------
	.section	.nv.constant0._Z29kerner_matrix_addition_columnPPfS0_S0_i,"a",@progbits
	.sectionflags	@""
	.align	4
.nv.constant0._Z29kerner_matrix_addition_columnPPfS0_S0_i:
	.zero		924


//--------------------- .nv.constant0._Z26kerner_matrix_addition_rowPPfS0_S0_i --------------------------
	.section	.nv.constant0._Z26kerner_matrix_addition_rowPPfS0_S0_i,"a",@progbits
	.sectionflags	@""
	.align	4
.nv.constant0._Z26kerner_matrix_addition_rowPPfS0_S0_i:
	.zero		924


//--------------------- .nv.constant0._Z22kerner_matrix_additionPPfS0_S0_i --------------------------
	.section	.nv.constant0._Z22kerner_matrix_additionPPfS0_S0_i,"a",@progbits
	.sectionflags	@""
	.align	4
.nv.constant0._Z22kerner_matrix_additionPPfS0_S0_i:
	.zero		924


//--------------------- SYMBOLS --------------------------

	.type		.nv.reservedSmem.offset0,@object
	.size		.nv.reservedSmem.offset0,0x4
